// auto-generated by cutlass_sweep.gemm — config: {"arch": "sm_100", "cluster_m": 1, "cluster_n": 8, "dtype": "e5m2", "dtype_b": "e5m2", "layout": "nt", "stages": 0, "tile_k": 32, "tile_m": 128, "tile_n": 128}
#include "cutlass/cutlass.h"
#include "cutlass/gemm/collective/collective_builder.hpp"
#include "cutlass/gemm/device/gemm_universal_adapter.h"
#include "cutlass/gemm/kernel/gemm_universal.hpp"
#include "cutlass/epilogue/collective/collective_builder.hpp"

using ElemA = cutlass::float_e5m2_t;
using ElemB = cutlass::float_e5m2_t;
using ElemCD = cutlass::float_e5m2_t;
using Acc  = float;
using TileShape    = cute::Shape<cute::_128, cute::_128, cute::_32>;
using ClusterShape = cute::Shape<cute::_1, cute::_8, cute::_1>;

using CollectiveEpilogue = typename cutlass::epilogue::collective::CollectiveBuilder<
    cutlass::arch::Sm100, cutlass::arch::OpClassTensorOp,
    TileShape, ClusterShape,
    cutlass::epilogue::collective::EpilogueTileAuto,
    Acc, Acc,
    ElemCD, cutlass::layout::RowMajor, 128 / cutlass::sizeof_bits<ElemCD>::value,
    ElemCD, cutlass::layout::RowMajor, 128 / cutlass::sizeof_bits<ElemCD>::value,
    cutlass::epilogue::collective::EpilogueScheduleAuto
  >::CollectiveOp;

using CollectiveMainloop = typename cutlass::gemm::collective::CollectiveBuilder<
    cutlass::arch::Sm100, cutlass::arch::OpClassTensorOp,
    ElemA, cutlass::layout::RowMajor, 128 / cutlass::sizeof_bits<ElemA>::value,
    ElemB, cutlass::layout::ColumnMajor, 128 / cutlass::sizeof_bits<ElemB>::value,
    Acc,
    TileShape, ClusterShape,
    cutlass::gemm::collective::StageCountAutoCarveout<static_cast<int>(sizeof(typename CollectiveEpilogue::SharedStorage))>,
    cutlass::gemm::collective::KernelScheduleAuto
  >::CollectiveOp;

using GemmKernel = cutlass::gemm::kernel::GemmUniversal<
    cute::Shape<int,int,int,int>,
    CollectiveMainloop,
    CollectiveEpilogue
>;
using Gemm = cutlass::gemm::device::GemmUniversalAdapter<GemmKernel>;

// Force the device kernel symbol into the cubin without needing a host main.
auto* _anchor = &cutlass::device_kernel<GemmKernel>;


// ===== COMPILED SASS (sm_100a) =====

	.target	sm_100a

	.elftype	@"ET_EXEC"


//--------------------- .note.nv.tkinfo           --------------------------
	.section	.note.nv.tkinfo,"",@"SHT_NOTE"
	.sectionflags	@"SHF_NOTE_NV_TKINFO"
	.tkinfo
        /*0018*/ 	.word	0x00000002
        /*0030*/ 	.string	""
        /*0030*/ 	.string	"ptxas"
        /*0030*/ 	.string	"Cuda compilation tools, release 13.0, V13.0.88"
        /*0030*/ 	.string	"Build cuda_13.0.r13.0/compiler.36424714_0"
        /*0030*/ 	.string	"-arch sm_100a -m 64 "



//--------------------- .note.nv.cuinfo           --------------------------
	.section	.note.nv.cuinfo,"",@"SHT_NOTE"
	.sectionflags	@"SHF_NOTE_NV_CUINFO"
        /*0018*/ 	.short	0x0002
        /*001a*/ 	.short	0x0064
        /*001c*/ 	.short	0x0082
	.zero		2


//--------------------- .nv.info                  --------------------------
	.section	.nv.info,"",@"SHT_CUDA_INFO"
	.align	4


	//----- nvinfo : EIATTR_REGCOUNT
	.align		4
        /*0000*/ 	.byte	0x04, 0x2f
        /*0002*/ 	.short	(.L_19 - .L_18)
	.align		4
.L_18:
        /*0004*/ 	.word	index@(_ZN7cutlass13device_kernelINS_4gemm6kernel13GemmUniversalIN4cute5tupleIJiiiiEEENS1_10collective13CollectiveMmaINS1_35MainloopSm100TmaUmmaWarpSpecializedILi24ELi2ELi4ENS5_IJNS4_1CILi1EEENSA_ILi8EEESB_EEEEENS5_IJNSA_ILi128EEESF_NSA_ILi32EEEEEENS_12float_e5m2_tENS5_IJlSB_lEEESI_SJ_NS4_8TiledMMAINS4_8MMA_AtomIJNS4_10MMA_TraitsINS4_19SM100_MMA_F8F6F4_SSEJSI_SI_fSF_SF_NS4_17integral_constantINS4_4UMMA5MajorELSQ_0EEESR_NSO_INSP_7ScaleInELSS_0EEEST_EEEEEENS4_6LayoutINS5_IJSB_SB_SB_EEENS5_IJNSA_ILi0EEESY_SY_EEEEENS5_IJNS4_10UnderscoreES11_S11_EEEEENS4_23SM90_TMA_LOAD_MULTICASTENS4_14ComposedLayoutINS4_7SwizzleILi1ELi4ELi3EEENS4_18smem_ptr_flag_bitsILi8EEENSW_INS5_IJSC_SG_EEENS5_IJSG_SB_EEEEEEEvNS4_8identityENS4_13SM90_TMA_LOADES1D_vS1E_EENS_8epilogue10collective18CollectiveEpilogueINS1H_23Sm100TmaWarpSpecializedILi2ELi2ELi64ELb0ELb0EEEJSH_NS5_IJNSW_ISF_SB_EENSW_INSA_ILi64EEESB_EEEEESI_SJ_SI_SJ_NS1H_6fusion15FusionCallbacksIS1L_NS1Q_17LinearCombinationISI_fSI_fLNS_15FloatRoundStyleE2EEESH_S1P_JEEENS4_5SM1004TMEM4LOAD26SM100_TMEM_LOAD_32dp32b64xES1F_NS15_INS16_ILi2ELi4ELi3EEES19_NSW_INS5_IJSC_S1N_EEENS5_IJS1N_SB_EEEEEEENS4_39AutoVectorizingCopyWithAssumedAlignmentILi128EEENS4_14SM90_TMA_STOREES24_S26_S26_EEEvvEEEEvNT_6ParamsE)
        /*0008*/ 	.word	0x000000cf


	//----- nvinfo : EIATTR_FRAME_SIZE
	.align		4
.L_19:
        /*000c*/ 	.byte	0x04, 0x11
        /*000e*/ 	.short	(.L_21 - .L_20)
	.align		4
.L_20:
        /*0010*/ 	.word	index@($__internal_2_$__cuda_sm10x_tcgen05_guardrail_trap_unallocated_columns_being_dealloced)
        /*0014*/ 	.word	0x00000000


	//----- nvinfo : EIATTR_FRAME_SIZE
	.align		4
.L_21:
        /*0018*/ 	.byte	0x04, 0x11
        /*001a*/ 	.short	(.L_23 - .L_22)
	.align		4
.L_22:
        /*001c*/ 	.word	index@($__internal_1_$__cuda_sm10x_tcgen05_guardrail_trap_phase_invalid_during_alloc)
        /*0020*/ 	.word	0x00000000


	//----- nvinfo : EIATTR_FRAME_SIZE
	.align		4
.L_23:
        /*0024*/ 	.byte	0x04, 0x11
        /*0026*/ 	.short	(.L_25 - .L_24)
	.align		4
.L_24:
        /*0028*/ 	.word	index@($__internal_0_$__cuda_sm10x_tcgen05_guardrail_trap_col_being_dealloced_not_returned_by_alloc)
        /*002c*/ 	.word	0x00000000


	//----- nvinfo : EIATTR_FRAME_SIZE
	.align		4
.L_25:
        /*0030*/ 	.byte	0x04, 0x11
        /*0032*/ 	.short	(.L_27 - .L_26)
	.align		4
.L_26:
        /*0034*/ 	.word	index@(_ZN7cutlass13device_kernelINS_4gemm6kernel13GemmUniversalIN4cute5tupleIJiiiiEEENS1_10collective13CollectiveMmaINS1_35MainloopSm100TmaUmmaWarpSpecializedILi24ELi2ELi4ENS5_IJNS4_1CILi1EEENSA_ILi8EEESB_EEEEENS5_IJNSA_ILi128EEESF_NSA_ILi32EEEEEENS_12float_e5m2_tENS5_IJlSB_lEEESI_SJ_NS4_8TiledMMAINS4_8MMA_AtomIJNS4_10MMA_TraitsINS4_19SM100_MMA_F8F6F4_SSEJSI_SI_fSF_SF_NS4_17integral_constantINS4_4UMMA5MajorELSQ_0EEESR_NSO_INSP_7ScaleInELSS_0EEEST_EEEEEENS4_6LayoutINS5_IJSB_SB_SB_EEENS5_IJNSA_ILi0EEESY_SY_EEEEENS5_IJNS4_10UnderscoreES11_S11_EEEEENS4_23SM90_TMA_LOAD_MULTICASTENS4_14ComposedLayoutINS4_7SwizzleILi1ELi4ELi3EEENS4_18smem_ptr_flag_bitsILi8EEENSW_INS5_IJSC_SG_EEENS5_IJSG_SB_EEEEEEEvNS4_8identityENS4_13SM90_TMA_LOADES1D_vS1E_EENS_8epilogue10collective18CollectiveEpilogueINS1H_23Sm100TmaWarpSpecializedILi2ELi2ELi64ELb0ELb0EEEJSH_NS5_IJNSW_ISF_SB_EENSW_INSA_ILi64EEESB_EEEEESI_SJ_SI_SJ_NS1H_6fusion15FusionCallbacksIS1L_NS1Q_17LinearCombinationISI_fSI_fLNS_15FloatRoundStyleE2EEESH_S1P_JEEENS4_5SM1004TMEM4LOAD26SM100_TMEM_LOAD_32dp32b64xES1F_NS15_INS16_ILi2ELi4ELi3EEES19_NSW_INS5_IJSC_S1N_EEENS5_IJS1N_SB_EEEEEEENS4_39AutoVectorizingCopyWithAssumedAlignmentILi128EEENS4_14SM90_TMA_STOREES24_S26_S26_EEEvvEEEEvNT_6ParamsE)
        /*0038*/ 	.word	0x00000000


	//----- nvinfo : EIATTR_MIN_STACK_SIZE
	.align		4
.L_27:
        /*003c*/ 	.byte	0x04, 0x12
        /*003e*/ 	.short	(.L_29 - .L_28)
	.align		4
.L_28:
        /*0040*/ 	.word	index@(_ZN7cutlass13device_kernelINS_4gemm6kernel13GemmUniversalIN4cute5tupleIJiiiiEEENS1_10collective13CollectiveMmaINS1_35MainloopSm100TmaUmmaWarpSpecializedILi24ELi2ELi4ENS5_IJNS4_1CILi1EEENSA_ILi8EEESB_EEEEENS5_IJNSA_ILi128EEESF_NSA_ILi32EEEEEENS_12float_e5m2_tENS5_IJlSB_lEEESI_SJ_NS4_8TiledMMAINS4_8MMA_AtomIJNS4_10MMA_TraitsINS4_19SM100_MMA_F8F6F4_SSEJSI_SI_fSF_SF_NS4_17integral_constantINS4_4UMMA5MajorELSQ_0EEESR_NSO_INSP_7ScaleInELSS_0EEEST_EEEEEENS4_6LayoutINS5_IJSB_SB_SB_EEENS5_IJNSA_ILi0EEESY_SY_EEEEENS5_IJNS4_10UnderscoreES11_S11_EEEEENS4_23SM90_TMA_LOAD_MULTICASTENS4_14ComposedLayoutINS4_7SwizzleILi1ELi4ELi3EEENS4_18smem_ptr_flag_bitsILi8EEENSW_INS5_IJSC_SG_EEENS5_IJSG_SB_EEEEEEEvNS4_8identityENS4_13SM90_TMA_LOADES1D_vS1E_EENS_8epilogue10collective18CollectiveEpilogueINS1H_23Sm100TmaWarpSpecializedILi2ELi2ELi64ELb0ELb0EEEJSH_NS5_IJNSW_ISF_SB_EENSW_INSA_ILi64EEESB_EEEEESI_SJ_SI_SJ_NS1H_6fusion15FusionCallbacksIS1L_NS1Q_17LinearCombinationISI_fSI_fLNS_15FloatRoundStyleE2EEESH_S1P_JEEENS4_5SM1004TMEM4LOAD26SM100_TMEM_LOAD_32dp32b64xES1F_NS15_INS16_ILi2ELi4ELi3EEES19_NSW_INS5_IJSC_S1N_EEENS5_IJS1N_SB_EEEEEEENS4_39AutoVectorizingCopyWithAssumedAlignmentILi128EEENS4_14SM90_TMA_STOREES24_S26_S26_EEEvvEEEEvNT_6ParamsE)
        /*0044*/ 	.word	0x00000000
.L_29:


//--------------------- .nv.compat                --------------------------
	.section	.nv.compat,"",@"SHT_CUDA_COMPAT_INFO"
	.align	4
        /*0000*/ 	.byte	0x02, 0x09, 0x01, 0x00, 0x02, 0x02, 0x02, 0x00, 0x02, 0x05, 0x05, 0x00, 0x03, 0x07, 0x01, 0x01
        /*0010*/ 	.byte	0x02, 0x03, 0x01, 0x00, 0x02, 0x06, 0x01, 0x00, 0x04, 0x0b, 0x08, 0x00, 0x09, 0x00, 0x00, 0x00
        /*0020*/ 	.byte	0x00, 0x00, 0x00, 0x00


//--------------------- .nv.info._ZN7cutlass13device_kernelINS_4gemm6kernel13GemmUniversalIN4cute5tupleIJiiiiEEENS1_10collective13CollectiveMmaINS1_35MainloopSm100TmaUmmaWarpSpecializedILi24ELi2ELi4ENS5_IJNS4_1CILi1EEENSA_ILi8EEESB_EEEEENS5_IJNSA_ILi128EEESF_NSA_ILi32EEEEEENS_12float_e5m2_tENS5_IJlSB_lEEESI_SJ_NS4_8TiledMMAINS4_8MMA_AtomIJNS4_10MMA_TraitsINS4_19SM100_MMA_F8F6F4_SSEJSI_SI_fSF_SF_NS4_17integral_constantINS4_4UMMA5MajorELSQ_0EEESR_NSO_INSP_7ScaleInELSS_0EEEST_EEEEEENS4_6LayoutINS5_IJSB_SB_SB_EEENS5_IJNSA_ILi0EEESY_SY_EEEEENS5_IJNS4_10UnderscoreES11_S11_EEEEENS4_23SM90_TMA_LOAD_MULTICASTENS4_14ComposedLayoutINS4_7SwizzleILi1ELi4ELi3EEENS4_18smem_ptr_flag_bitsILi8EEENSW_INS5_IJSC_SG_EEENS5_IJSG_SB_EEEEEEEvNS4_8identityENS4_13SM90_TMA_LOADES1D_vS1E_EENS_8epilogue10collective18CollectiveEpilogueINS1H_23Sm100TmaWarpSpecializedILi2ELi2ELi64ELb0ELb0EEEJSH_NS5_IJNSW_ISF_SB_EENSW_INSA_ILi64EEESB_EEEEESI_SJ_SI_SJ_NS1H_6fusion15FusionCallbacksIS1L_NS1Q_17LinearCombinationISI_fSI_fLNS_15FloatRoundStyleE2EEESH_S1P_JEEENS4_5SM1004TMEM4LOAD26SM100_TMEM_LOAD_32dp32b64xES1F_NS15_INS16_ILi2ELi4ELi3EEES19_NSW_INS5_IJSC_S1N_EEENS5_IJS1N_SB_EEEEEEENS4_39AutoVectorizingCopyWithAssumedAlignmentILi128EEENS4_14SM90_TMA_STOREES24_S26_S26_EEEvvEEEEvNT_6ParamsE --------------------------
	.section	.nv.info._ZN7cutlass13device_kernelINS_4gemm6kernel13GemmUniversalIN4cute5tupleIJiiiiEEENS1_10collective13CollectiveMmaINS1_35MainloopSm100TmaUmmaWarpSpecializedILi24ELi2ELi4ENS5_IJNS4_1CILi1EEENSA_ILi8EEESB_EEEEENS5_IJNSA_ILi128EEESF_NSA_ILi32EEEEEENS_12float_e5m2_tENS5_IJlSB_lEEESI_SJ_NS4_8TiledMMAINS4_8MMA_AtomIJNS4_10MMA_TraitsINS4_19SM100_MMA_F8F6F4_SSEJSI_SI_fSF_SF_NS4_17integral_constantINS4_4UMMA5MajorELSQ_0EEESR_NSO_INSP_7ScaleInELSS_0EEEST_EEEEEENS4_6LayoutINS5_IJSB_SB_SB_EEENS5_IJNSA_ILi0EEESY_SY_EEEEENS5_IJNS4_10UnderscoreES11_S11_EEEEENS4_23SM90_TMA_LOAD_MULTICASTENS4_14ComposedLayoutINS4_7SwizzleILi1ELi4ELi3EEENS4_18smem_ptr_flag_bitsILi8EEENSW_INS5_IJSC_SG_EEENS5_IJSG_SB_EEEEEEEvNS4_8identityENS4_13SM90_TMA_LOADES1D_vS1E_EENS_8epilogue10collective18CollectiveEpilogueINS1H_23Sm100TmaWarpSpecializedILi2ELi2ELi64ELb0ELb0EEEJSH_NS5_IJNSW_ISF_SB_EENSW_INSA_ILi64EEESB_EEEEESI_SJ_SI_SJ_NS1H_6fusion15FusionCallbacksIS1L_NS1Q_17LinearCombinationISI_fSI_fLNS_15FloatRoundStyleE2EEESH_S1P_JEEENS4_5SM1004TMEM4LOAD26SM100_TMEM_LOAD_32dp32b64xES1F_NS15_INS16_ILi2ELi4ELi3EEES19_NSW_INS5_IJSC_S1N_EEENS5_IJS1N_SB_EEEEEEENS4_39AutoVectorizingCopyWithAssumedAlignmentILi128EEENS4_14SM90_TMA_STOREES24_S26_S26_EEEvvEEEEvNT_6ParamsE,"",@"SHT_CUDA_INFO"
	.sectionflags	@""
	.align	4


	//----- nvinfo : EIATTR_CUDA_API_VERSION
	.align		4
        /*0000*/ 	.byte	0x04, 0x37
        /*0002*/ 	.short	(.L_31 - .L_30)
.L_30:
        /*0004*/ 	.word	0x00000082


	//----- nvinfo : EIATTR_KPARAM_INFO
	.align		4
.L_31:
        /*0008*/ 	.byte	0x04, 0x17
        /*000a*/ 	.short	(.L_33 - .L_32)
.L_32:
        /*000c*/ 	.word	0x00000000
        /*0010*/ 	.short	0x0000
        /*0012*/ 	.short	0x0000
        /*0014*/ 	.byte	0x00, 0xf0, 0x01, 0x20


	//----- nvinfo : EIATTR_AT_ENTRY_FRAGMENTS
	.align		4
.L_33:
        /*0018*/ 	.byte	0x04, 0x4f
        /*001a*/ 	.short	(.L_35 - .L_34)


	//   ....[0]....
.L_34:
        /*001c*/ 	.word	0x00000006


	//----- nvinfo : EIATTR_RESERVED_SMEM_USED
	.align		4
.L_35:
        /*0020*/ 	.byte	0x01, 0x41
	.zero		2


	//----- nvinfo : EIATTR_SPARSE_MMA_MASK
	.align		4
        /*0024*/ 	.byte	0x03, 0x50
        /*0026*/ 	.short	0x0000


	//----- nvinfo : EIATTR_TCGEN05_1CTA_USED
	.align		4
        /*0028*/ 	.byte	0x01, 0x51
	.zero		2


	//----- nvinfo : EIATTR_MAXREG_COUNT
	.align		4
        /*002c*/ 	.byte	0x03, 0x1b
        /*002e*/ 	.short	0x00ff


	//----- nvinfo : EIATTR_NUM_BARRIERS
	.align		4
        /*0030*/ 	.byte	0x02, 0x4c
        /*0032*/ 	.byte	0x07
	.zero		1


	//----- nvinfo : EIATTR_EXTERNS
	.align		4
        /*0034*/ 	.byte	0x04, 0x0f
        /*0036*/ 	.short	(.L_37 - .L_36)


	//   ....[0]....
	.align		4
.L_36:
        /*0038*/ 	.word	index@(__assertfail)


	//----- nvinfo : EIATTR_MERCURY_ISA_VERSION
	.align		4
.L_37:
        /*003c*/ 	.byte	0x03, 0x5f
        /*003e*/ 	.short	0x0101


	//----- nvinfo : EIATTR_INT_WARP_WIDE_INSTR_OFFSETS
	.align		4
        /*0040*/ 	.byte	0x04, 0x31
        /*0042*/ 	.short	(.L_39 - .L_38)


	//   ....[0]....
.L_38:
        /*0044*/ 	.word	0x00004a20


	//   ....[1]....
        /*0048*/ 	.word	0x00004a40


	//   ....[2]....
        /*004c*/ 	.word	0x00004a70


	//   ....[3]....
        /*0050*/ 	.word	0x00005590


	//   ....[4]....
        /*0054*/ 	.word	0x00005600


	//   ....[5]....
        /*0058*/ 	.word	0x000056e0


	//   ....[6]....
        /*005c*/ 	.word	0x00005790


	//----- nvinfo : EIATTR_COOP_GROUP_MASK_REGIDS
	.align		4
.L_39:
        /*0060*/ 	.byte	0x04, 0x29
        /*0062*/ 	.short	(.L_41 - .L_40)


	//   ....[0]....
.L_40:
        /*0064*/ 	.word	0xffffffff


	//   ....[1]....
        /*0068*/ 	.word	0xffffffff


	//   ....[2]....
        /*006c*/ 	.word	0xffffffff


	//   ....[3]....
        /*0070*/ 	.word	0xffffffff


	//   ....[4]....
        /*0074*/ 	.word	0xffffffff


	//   ....[5]....
        /*0078*/ 	.word	0xffffffff


	//   ....[6]....
        /*007c*/ 	.word	0xffffffff


	//   ....[7]....
        /*0080*/ 	.word	0xffffffff


	//   ....[8]....
        /*0084*/ 	.word	0xffffffff


	//   ....[9]....
        /*0088*/ 	.word	0xffffffff


	//   ....[10]....
        /*008c*/ 	.word	0xffffffff


	//   ....[11]....
        /*0090*/ 	.word	0xffffffff


	//   ....[12]....
        /*0094*/ 	.word	0xffffffff


	//   ....[13]....
        /*0098*/ 	.word	0xffffffff


	//----- nvinfo : EIATTR_COOP_GROUP_INSTR_OFFSETS
	.align		4
.L_41:
        /*009c*/ 	.byte	0x04, 0x28
        /*009e*/ 	.short	(.L_43 - .L_42)


	//   ....[0]....
.L_42:
        /*00a0*/ 	.word	0x00000080


	//   ....[1]....
        /*00a4*/ 	.word	0x000004f0


	//   ....[2]....
        /*00a8*/ 	.word	0x00000950


	//   ....[3]....
        /*00ac*/ 	.word	0x00000ab0


	//   ....[4]....
        /*00b0*/ 	.word	0x00000bb0


	//   ....[5]....
        /*00b4*/ 	.word	0x00000d20


	//   ....[6]....
        /*00b8*/ 	.word	0x00000ec0


	//   ....[7]....
        /*00bc*/ 	.word	0x00001070


	//   ....[8]....
        /*00c0*/ 	.word	0x000023d0


	//   ....[9]....
        /*00c4*/ 	.word	0x00003dc0


	//   ....[10]....
        /*00c8*/ 	.word	0x00003fd0


	//   ....[11]....
        /*00cc*/ 	.word	0x00004000


	//   ....[12]....
        /*00d0*/ 	.word	0x00004900


	//   ....[13]....
        /*00d4*/ 	.word	0x00004b30


	//----- nvinfo : EIATTR_VRC_CTA_INIT_COUNT
	.align		4
.L_43:
        /*00d8*/ 	.byte	0x02, 0x4a
        /*00da*/ 	.byte	0x80
	.zero		1


	//----- nvinfo : EIATTR_SYSCALL_OFFSETS
	.align		4
        /*00dc*/ 	.byte	0x04, 0x46
        /*00de*/ 	.short	(.L_45 - .L_44)


	//   ....[0]....
.L_44:
        /*00e0*/ 	.word	0x00006390


	//   ....[1]....
        /*00e4*/ 	.word	0x000064d0


	//   ....[2]....
        /*00e8*/ 	.word	0x00006d60


	//   ....[3]....
        /*00ec*/ 	.word	0x00008370


	//----- nvinfo : EIATTR_MBARRIER_INSTR_OFFSETS
	.align		4
.L_45:
        /*00f0*/ 	.byte	0x04, 0x39
        /*00f2*/ 	.short	(.L_47 - .L_46)


	//   ....[0]....
.L_46:
        /*00f4*/ 	.word	0x00000630
        /*00f8*/ 	.word	0x000000ff
        /*00fc*/ 	.word	0x00000000
        /*0100*/ 	.short	0x0100
        /*0102*/ 	.byte	0x04
	.zero		1


	//   ....[1]....
        /*0104*/ 	.word	0x00000640
        /*0108*/ 	.word	0x000000ff
        /*010c*/ 	.word	0x000000c0
        /*0110*/ 	.short	0x0100
        /*0112*/ 	.byte	0x04
	.zero		1


	//   ....[2]....
        /*0114*/ 	.word	0x00000650
        /*0118*/ 	.word	0x000000ff
        /*011c*/ 	.word	0x00000008
        /*0120*/ 	.short	0x0100
        /*0122*/ 	.byte	0x04
	.zero		1


	//   ....[3]....
        /*0124*/ 	.word	0x00000660
        /*0128*/ 	.word	0x000000ff
        /*012c*/ 	.word	0x000000c8
        /*0130*/ 	.short	0x0100
        /*0132*/ 	.byte	0x04
	.zero		1


	//   ....[4]....
        /*0134*/ 	.word	0x00000670
        /*0138*/ 	.word	0x000000ff
        /*013c*/ 	.word	0x00000010
        /*0140*/ 	.short	0x0100
        /*0142*/ 	.byte	0x04
	.zero		1


	//   ....[5]....
        /*0144*/ 	.word	0x00000680
        /*0148*/ 	.word	0x000000ff
        /*014c*/ 	.word	0x000000d0
        /*0150*/ 	.short	0x0100
        /*0152*/ 	.byte	0x04
	.zero		1


	//   ....[6]....
        /*0154*/ 	.word	0x00000690
        /*0158*/ 	.word	0x000000ff
        /*015c*/ 	.word	0x00000018
        /*0160*/ 	.short	0x0100
        /*0162*/ 	.byte	0x04
	.zero		1


	//   ....[7]....
        /*0164*/ 	.word	0x000006a0
        /*0168*/ 	.word	0x000000ff
        /*016c*/ 	.word	0x000000d8
        /*0170*/ 	.short	0x0100
        /*0172*/ 	.byte	0x04
	.zero		1


	//   ....[8]....
        /*0174*/ 	.word	0x000006b0
        /*0178*/ 	.word	0x000000ff
        /*017c*/ 	.word	0x00000020
        /*0180*/ 	.short	0x0100
        /*0182*/ 	.byte	0x04
	.zero		1


	//   ....[9]....
        /*0184*/ 	.word	0x000006c0
        /*0188*/ 	.word	0x000000ff
        /*018c*/ 	.word	0x000000e0
        /*0190*/ 	.short	0x0100
        /*0192*/ 	.byte	0x04
	.zero		1


	//   ....[10]....
        /*0194*/ 	.word	0x000006d0
        /*0198*/ 	.word	0x000000ff
        /*019c*/ 	.word	0x00000028
        /*01a0*/ 	.short	0x0100
        /*01a2*/ 	.byte	0x04
	.zero		1


	//   ....[11]....
        /*01a4*/ 	.word	0x000006e0
        /*01a8*/ 	.word	0x000000ff
        /*01ac*/ 	.word	0x000000e8
        /*01b0*/ 	.short	0x0100
        /*01b2*/ 	.byte	0x04
	.zero		1


	//   ....[12]....
        /*01b4*/ 	.word	0x000006f0
        /*01b8*/ 	.word	0x000000ff
        /*01bc*/ 	.word	0x00000030
        /*01c0*/ 	.short	0x0100
        /*01c2*/ 	.byte	0x04
	.zero		1


	//   ....[13]....
        /*01c4*/ 	.word	0x00000700
        /*01c8*/ 	.word	0x000000ff
        /*01cc*/ 	.word	0x000000f0
        /*01d0*/ 	.short	0x0100
        /*01d2*/ 	.byte	0x04
	.zero		1


	//   ....[14]....
        /*01d4*/ 	.word	0x00000710
        /*01d8*/ 	.word	0x000000ff
        /*01dc*/ 	.word	0x00000038
        /*01e0*/ 	.short	0x0100
        /*01e2*/ 	.byte	0x04
	.zero		1


	//   ....[15]....
        /*01e4*/ 	.word	0x00000720
        /*01e8*/ 	.word	0x000000ff
        /*01ec*/ 	.word	0x000000f8
        /*01f0*/ 	.short	0x0100
        /*01f2*/ 	.byte	0x04
	.zero		1


	//   ....[16]....
        /*01f4*/ 	.word	0x00000730
        /*01f8*/ 	.word	0x000000ff
        /*01fc*/ 	.word	0x00000040
        /*0200*/ 	.short	0x0100
        /*0202*/ 	.byte	0x04
	.zero		1


	//   ....[17]....
        /*0204*/ 	.word	0x00000740
        /*0208*/ 	.word	0x000000ff
        /*020c*/ 	.word	0x00000100
        /*0210*/ 	.short	0x0100
        /*0212*/ 	.byte	0x04
	.zero		1


	//   ....[18]....
        /*0214*/ 	.word	0x00000750
        /*0218*/ 	.word	0x000000ff
        /*021c*/ 	.word	0x00000048
        /*0220*/ 	.short	0x0100
        /*0222*/ 	.byte	0x04
	.zero		1


	//   ....[19]....
        /*0224*/ 	.word	0x00000760
        /*0228*/ 	.word	0x000000ff
        /*022c*/ 	.word	0x00000108
        /*0230*/ 	.short	0x0100
        /*0232*/ 	.byte	0x04
	.zero		1


	//   ....[20]....
        /*0234*/ 	.word	0x00000770
        /*0238*/ 	.word	0x000000ff
        /*023c*/ 	.word	0x00000050
        /*0240*/ 	.short	0x0100
        /*0242*/ 	.byte	0x04
	.zero		1


	//   ....[21]....
        /*0244*/ 	.word	0x00000780
        /*0248*/ 	.word	0x000000ff
        /*024c*/ 	.word	0x00000110
        /*0250*/ 	.short	0x0100
        /*0252*/ 	.byte	0x04
	.zero		1


	//   ....[22]....
        /*0254*/ 	.word	0x00000790
        /*0258*/ 	.word	0x000000ff
        /*025c*/ 	.word	0x00000058
        /*0260*/ 	.short	0x0100
        /*0262*/ 	.byte	0x04
	.zero		1


	//   ....[23]....
        /*0264*/ 	.word	0x000007a0
        /*0268*/ 	.word	0x000000ff
        /*026c*/ 	.word	0x00000118
        /*0270*/ 	.short	0x0100
        /*0272*/ 	.byte	0x04
	.zero		1


	//   ....[24]....
        /*0274*/ 	.word	0x000007b0
        /*0278*/ 	.word	0x000000ff
        /*027c*/ 	.word	0x00000060
        /*0280*/ 	.short	0x0100
        /*0282*/ 	.byte	0x04
	.zero		1


	//   ....[25]....
        /*0284*/ 	.word	0x000007c0
        /*0288*/ 	.word	0x000000ff
        /*028c*/ 	.word	0x00000120
        /*0290*/ 	.short	0x0100
        /*0292*/ 	.byte	0x04
	.zero		1


	//   ....[26]....
        /*0294*/ 	.word	0x000007d0
        /*0298*/ 	.word	0x000000ff
        /*029c*/ 	.word	0x00000068
        /*02a0*/ 	.short	0x0100
        /*02a2*/ 	.byte	0x04
	.zero		1


	//   ....[27]....
        /*02a4*/ 	.word	0x000007e0
        /*02a8*/ 	.word	0x000000ff
        /*02ac*/ 	.word	0x00000128
        /*02b0*/ 	.short	0x0100
        /*02b2*/ 	.byte	0x04
	.zero		1


	//   ....[28]....
        /*02b4*/ 	.word	0x000007f0
        /*02b8*/ 	.word	0x000000ff
        /*02bc*/ 	.word	0x00000070
        /*02c0*/ 	.short	0x0100
        /*02c2*/ 	.byte	0x04
	.zero		1


	//   ....[29]....
        /*02c4*/ 	.word	0x00000800
        /*02c8*/ 	.word	0x000000ff
        /*02cc*/ 	.word	0x00000130
        /*02d0*/ 	.short	0x0100
        /*02d2*/ 	.byte	0x04
	.zero		1


	//   ....[30]....
        /*02d4*/ 	.word	0x00000810
        /*02d8*/ 	.word	0x000000ff
        /*02dc*/ 	.word	0x00000078
        /*02e0*/ 	.short	0x0100
        /*02e2*/ 	.byte	0x04
	.zero		1


	//   ....[31]....
        /*02e4*/ 	.word	0x00000820
        /*02e8*/ 	.word	0x000000ff
        /*02ec*/ 	.word	0x00000138
        /*02f0*/ 	.short	0x0100
        /*02f2*/ 	.byte	0x04
	.zero		1


	//   ....[32]....
        /*02f4*/ 	.word	0x00000830
        /*02f8*/ 	.word	0x000000ff
        /*02fc*/ 	.word	0x00000080
        /*0300*/ 	.short	0x0100
        /*0302*/ 	.byte	0x04
	.zero		1


	//   ....[33]....
        /*0304*/ 	.word	0x00000840
        /*0308*/ 	.word	0x000000ff
        /*030c*/ 	.word	0x00000140
        /*0310*/ 	.short	0x0100
        /*0312*/ 	.byte	0x04
	.zero		1


	//   ....[34]....
        /*0314*/ 	.word	0x00000850
        /*0318*/ 	.word	0x000000ff
        /*031c*/ 	.word	0x00000088
        /*0320*/ 	.short	0x0100
        /*0322*/ 	.byte	0x04
	.zero		1


	//   ....[35]....
        /*0324*/ 	.word	0x00000860
        /*0328*/ 	.word	0x000000ff
        /*032c*/ 	.word	0x00000148
        /*0330*/ 	.short	0x0100
        /*0332*/ 	.byte	0x04
	.zero		1


	//   ....[36]....
        /*0334*/ 	.word	0x00000870
        /*0338*/ 	.word	0x000000ff
        /*033c*/ 	.word	0x00000090
        /*0340*/ 	.short	0x0100
        /*0342*/ 	.byte	0x04
	.zero		1


	//   ....[37]....
        /*0344*/ 	.word	0x00000880
        /*0348*/ 	.word	0x000000ff
        /*034c*/ 	.word	0x00000150
        /*0350*/ 	.short	0x0100
        /*0352*/ 	.byte	0x04
	.zero		1


	//   ....[38]....
        /*0354*/ 	.word	0x00000890
        /*0358*/ 	.word	0x000000ff
        /*035c*/ 	.word	0x00000098
        /*0360*/ 	.short	0x0100
        /*0362*/ 	.byte	0x04
	.zero		1


	//   ....[39]....
        /*0364*/ 	.word	0x000008a0
        /*0368*/ 	.word	0x000000ff
        /*036c*/ 	.word	0x00000158
        /*0370*/ 	.short	0x0100
        /*0372*/ 	.byte	0x04
	.zero		1


	//   ....[40]....
        /*0374*/ 	.word	0x000008b0
        /*0378*/ 	.word	0x000000ff
        /*037c*/ 	.word	0x000000a0
        /*0380*/ 	.short	0x0100
        /*0382*/ 	.byte	0x04
	.zero		1


	//   ....[41]....
        /*0384*/ 	.word	0x000008c0
        /*0388*/ 	.word	0x000000ff
        /*038c*/ 	.word	0x00000160
        /*0390*/ 	.short	0x0100
        /*0392*/ 	.byte	0x04
	.zero		1


	//   ....[42]....
        /*0394*/ 	.word	0x000008d0
        /*0398*/ 	.word	0x000000ff
        /*039c*/ 	.word	0x000000a8
        /*03a0*/ 	.short	0x0100
        /*03a2*/ 	.byte	0x04
	.zero		1


	//   ....[43]....
        /*03a4*/ 	.word	0x000008e0
        /*03a8*/ 	.word	0x000000ff
        /*03ac*/ 	.word	0x00000168
        /*03b0*/ 	.short	0x0100
        /*03b2*/ 	.byte	0x04
	.zero		1


	//   ....[44]....
        /*03b4*/ 	.word	0x000008f0
        /*03b8*/ 	.word	0x000000ff
        /*03bc*/ 	.word	0x000000b0
        /*03c0*/ 	.short	0x0100
        /*03c2*/ 	.byte	0x04
	.zero		1


	//   ....[45]....
        /*03c4*/ 	.word	0x00000900
        /*03c8*/ 	.word	0x000000ff
        /*03cc*/ 	.word	0x00000170
        /*03d0*/ 	.short	0x0100
        /*03d2*/ 	.byte	0x04
	.zero		1


	//   ....[46]....
        /*03d4*/ 	.word	0x00000910
        /*03d8*/ 	.word	0x000000ff
        /*03dc*/ 	.word	0x000000b8
        /*03e0*/ 	.short	0x0100
        /*03e2*/ 	.byte	0x04
	.zero		1


	//   ....[47]....
        /*03e4*/ 	.word	0x00000920
        /*03e8*/ 	.word	0x000000ff
        /*03ec*/ 	.word	0x00000178
        /*03f0*/ 	.short	0x0100
        /*03f2*/ 	.byte	0x04
	.zero		1


	//   ....[48]....
        /*03f4*/ 	.word	0x00000a60
        /*03f8*/ 	.word	0x000000ff
        /*03fc*/ 	.word	0x00000180
        /*0400*/ 	.short	0x0100
        /*0402*/ 	.byte	0x04
	.zero		1


	//   ....[49]....
        /*0404*/ 	.word	0x00000a70
        /*0408*/ 	.word	0x000000ff
        /*040c*/ 	.word	0x00000190
        /*0410*/ 	.short	0x0100
        /*0412*/ 	.byte	0x04
	.zero		1


	//   ....[50]....
        /*0414*/ 	.word	0x00000a80
        /*0418*/ 	.word	0x000000ff
        /*041c*/ 	.word	0x00000188
        /*0420*/ 	.short	0x0100
        /*0422*/ 	.byte	0x04
	.zero		1


	//   ....[51]....
        /*0424*/ 	.word	0x00000a90
        /*0428*/ 	.word	0x000000ff
        /*042c*/ 	.word	0x00000198
        /*0430*/ 	.short	0x0100
        /*0432*/ 	.byte	0x04
	.zero		1


	//   ....[52]....
        /*0434*/ 	.word	0x00000b80
        /*0438*/ 	.word	0x000000ff
        /*043c*/ 	.word	0x000001a0
        /*0440*/ 	.short	0x0100
        /*0442*/ 	.byte	0x06
	.zero		1


	//   ....[53]....
        /*0444*/ 	.word	0x00000b90
        /*0448*/ 	.word	0x000000ff
        /*044c*/ 	.word	0x000001a8
        /*0450*/ 	.short	0x0100
        /*0452*/ 	.byte	0x06
	.zero		1


	//   ....[54]....
        /*0454*/ 	.word	0x00000cd0
        /*0458*/ 	.word	0x000000ff
        /*045c*/ 	.word	0x000001b0
        /*0460*/ 	.short	0x0100
        /*0462*/ 	.byte	0x06
	.zero		1


	//   ....[55]....
        /*0464*/ 	.word	0x00000ce0
        /*0468*/ 	.word	0x000000ff
        /*046c*/ 	.word	0x000001c0
        /*0470*/ 	.short	0x0100
        /*0472*/ 	.byte	0x06
	.zero		1


	//   ....[56]....
        /*0474*/ 	.word	0x00000cf0
        /*0478*/ 	.word	0x000000ff
        /*047c*/ 	.word	0x000001b8
        /*0480*/ 	.short	0x0100
        /*0482*/ 	.byte	0x06
	.zero		1


	//   ....[57]....
        /*0484*/ 	.word	0x00000d00
        /*0488*/ 	.word	0x000000ff
        /*048c*/ 	.word	0x000001c8
        /*0490*/ 	.short	0x0100
        /*0492*/ 	.byte	0x06
	.zero		1


	//   ....[58]....
        /*0494*/ 	.word	0x00000e30
        /*0498*/ 	.word	0x000000ff
        /*049c*/ 	.word	0x000001d0
        /*04a0*/ 	.short	0x0100
        /*04a2*/ 	.byte	0x04
	.zero		1


	//   ....[59]....
        /*04a4*/ 	.word	0x00000e40
        /*04a8*/ 	.word	0x000000ff
        /*04ac*/ 	.word	0x000001f0
        /*04b0*/ 	.short	0x0100
        /*04b2*/ 	.byte	0x04
	.zero		1


	//   ....[60]....
        /*04b4*/ 	.word	0x00000e50
        /*04b8*/ 	.word	0x000000ff
        /*04bc*/ 	.word	0x000001d8
        /*04c0*/ 	.short	0x0100
        /*04c2*/ 	.byte	0x04
	.zero		1


	//   ....[61]....
        /*04c4*/ 	.word	0x00000e60
        /*04c8*/ 	.word	0x000000ff
        /*04cc*/ 	.word	0x000001f8
        /*04d0*/ 	.short	0x0100
        /*04d2*/ 	.byte	0x04
	.zero		1


	//   ....[62]....
        /*04d4*/ 	.word	0x00000e70
        /*04d8*/ 	.word	0x000000ff
        /*04dc*/ 	.word	0x000001e0
        /*04e0*/ 	.short	0x0100
        /*04e2*/ 	.byte	0x04
	.zero		1


	//   ....[63]....
        /*04e4*/ 	.word	0x00000e80
        /*04e8*/ 	.word	0x000000ff
        /*04ec*/ 	.word	0x00000200
        /*04f0*/ 	.short	0x0100
        /*04f2*/ 	.byte	0x04
	.zero		1


	//   ....[64]....
        /*04f4*/ 	.word	0x00000e90
        /*04f8*/ 	.word	0x000000ff
        /*04fc*/ 	.word	0x000001e8
        /*0500*/ 	.short	0x0100
        /*0502*/ 	.byte	0x04
	.zero		1


	//   ....[65]....
        /*0504*/ 	.word	0x00000ea0
        /*0508*/ 	.word	0x000000ff
        /*050c*/ 	.word	0x00000208
        /*0510*/ 	.short	0x0100
        /*0512*/ 	.byte	0x04
	.zero		1


	//   ....[66]....
        /*0514*/ 	.word	0x00000f90
        /*0518*/ 	.word	0x000000ff
        /*051c*/ 	.word	0x00000210
        /*0520*/ 	.short	0x0100
        /*0522*/ 	.byte	0x04
	.zero		1


	//   ....[67]....
        /*0524*/ 	.word	0x00000fa0
        /*0528*/ 	.word	0x000000ff
        /*052c*/ 	.word	0x00000220
        /*0530*/ 	.short	0x0100
        /*0532*/ 	.byte	0x04
	.zero		1


	//   ....[68]....
        /*0534*/ 	.word	0x00000fb0
        /*0538*/ 	.word	0x000000ff
        /*053c*/ 	.word	0x00000218
        /*0540*/ 	.short	0x0100
        /*0542*/ 	.byte	0x04
	.zero		1


	//   ....[69]....
        /*0544*/ 	.word	0x00000fc0
        /*0548*/ 	.word	0x000000ff
        /*054c*/ 	.word	0x00000228
        /*0550*/ 	.short	0x0100
        /*0552*/ 	.byte	0x04
	.zero		1


	//   ....[70]....
        /*0554*/ 	.word	0x00001c50
        /*0558*/ 	.word	0x00000003
        /*055c*/ 	.word	0x00000220
        /*0560*/ 	.short	0x010a
        /*0562*/ 	.byte	0xff
	.zero		1


	//   ....[71]....
        /*0564*/ 	.word	0x00001c80
        /*0568*/ 	.word	0x00000003
        /*056c*/ 	.word	0x00000210
        /*0570*/ 	.short	0x0101
        /*0572*/ 	.byte	0xff
	.zero		1


	//   ....[72]....
        /*0574*/ 	.word	0x00001d50
        /*0578*/ 	.word	0x000000ff
        /*057c*/ 	.word	0x000000c0
        /*0580*/ 	.short	0x010a
        /*0582*/ 	.byte	0x04
	.zero		1


	//   ....[73]....
        /*0584*/ 	.word	0x00001dd0
        /*0588*/ 	.word	0x000000ff
        /*058c*/ 	.word	0x000000c0
        /*0590*/ 	.short	0x010a
        /*0592*/ 	.byte	0x21
	.zero		1


	//   ....[74]....
        /*0594*/ 	.word	0x00001f70
        /*0598*/ 	.word	0x000000ff
        /*059c*/ 	.word	0x000000c0
        /*05a0*/ 	.short	0x010a
        /*05a2*/ 	.byte	0x08
	.zero		1


	//   ....[75]....
        /*05a4*/ 	.word	0x00002080
        /*05a8*/ 	.word	0x000000ff
        /*05ac*/ 	.word	0x000001a8
        /*05b0*/ 	.short	0x0101
        /*05b2*/ 	.byte	0x06
	.zero		1


	//   ....[76]....
        /*05b4*/ 	.word	0x000020a0
        /*05b8*/ 	.word	0x000000ff
        /*05bc*/ 	.word	0x000000c0
        /*05c0*/ 	.short	0x010a
        /*05c2*/ 	.byte	0x04
	.zero		1


	//   ....[77]....
        /*05c4*/ 	.word	0x00002120
        /*05c8*/ 	.word	0x000000ff
        /*05cc*/ 	.word	0x000000c0
        /*05d0*/ 	.short	0x010a
        /*05d2*/ 	.byte	0x11
	.zero		1


	//   ....[78]....
        /*05d4*/ 	.word	0x000022c0
        /*05d8*/ 	.word	0x000000ff
        /*05dc*/ 	.word	0x000000c0
        /*05e0*/ 	.short	0x010a
        /*05e2*/ 	.byte	0x07
	.zero		1


	//   ....[79]....
        /*05e4*/ 	.word	0x00002400
        /*05e8*/ 	.word	0x00000003
        /*05ec*/ 	.word	0x000001b0
        /*05f0*/ 	.short	0x010a
        /*05f2*/ 	.byte	0xff
	.zero		1


	//   ....[80]....
        /*05f4*/ 	.word	0x00002550
        /*05f8*/ 	.word	0x00000000
        /*05fc*/ 	.word	0x00000000
        /*0600*/ 	.short	0x0101
        /*0602*/ 	.byte	0xff
	.zero		1


	//   ....[81]....
        /*0604*/ 	.word	0x00002b00
        /*0608*/ 	.word	0x000000ff
        /*060c*/ 	.word	0x00000000
        /*0610*/ 	.short	0x010a
        /*0612*/ 	.byte	0x04
	.zero		1


	//   ....[82]....
        /*0614*/ 	.word	0x00002b90
        /*0618*/ 	.word	0x000000ff
        /*061c*/ 	.word	0x00000000
        /*0620*/ 	.short	0x010a
        /*0622*/ 	.byte	0x05
	.zero		1


	//   ....[83]....
        /*0624*/ 	.word	0x00002c20
        /*0628*/ 	.word	0x000000ff
        /*062c*/ 	.word	0x00000000
        /*0630*/ 	.short	0x010a
        /*0632*/ 	.byte	0x05
	.zero		1


	//   ....[84]....
        /*0634*/ 	.word	0x00002cb0
        /*0638*/ 	.word	0x000000ff
        /*063c*/ 	.word	0x00000000
        /*0640*/ 	.short	0x010a
        /*0642*/ 	.byte	0x05
	.zero		1


	//   ....[85]....
        /*0644*/ 	.word	0x00002d40
        /*0648*/ 	.word	0x000000ff
        /*064c*/ 	.word	0x00000000
        /*0650*/ 	.short	0x010a
        /*0652*/ 	.byte	0x05
	.zero		1


	//   ....[86]....
        /*0654*/ 	.word	0x00002dd0
        /*0658*/ 	.word	0x000000ff
        /*065c*/ 	.word	0x00000000
        /*0660*/ 	.short	0x010a
        /*0662*/ 	.byte	0x05
	.zero		1


	//   ....[87]....
        /*0664*/ 	.word	0x00002e60
        /*0668*/ 	.word	0x000000ff
        /*066c*/ 	.word	0x00000000
        /*0670*/ 	.short	0x010a
        /*0672*/ 	.byte	0x05
	.zero		1


	//   ....[88]....
        /*0674*/ 	.word	0x00002ef0
        /*0678*/ 	.word	0x000000ff
        /*067c*/ 	.word	0x00000000
        /*0680*/ 	.short	0x010a
        /*0682*/ 	.byte	0x05
	.zero		1


	//   ....[89]....
        /*0684*/ 	.word	0x00002f80
        /*0688*/ 	.word	0x000000ff
        /*068c*/ 	.word	0x00000000
        /*0690*/ 	.short	0x010a
        /*0692*/ 	.byte	0x05
	.zero		1


	//   ....[90]....
        /*0694*/ 	.word	0x00003010
        /*0698*/ 	.word	0x000000ff
        /*069c*/ 	.word	0x00000000
        /*06a0*/ 	.short	0x010a
        /*06a2*/ 	.byte	0x05
	.zero		1


	//   ....[91]....
        /*06a4*/ 	.word	0x000030a0
        /*06a8*/ 	.word	0x000000ff
        /*06ac*/ 	.word	0x00000000
        /*06b0*/ 	.short	0x010a
        /*06b2*/ 	.byte	0x05
	.zero		1


	//   ....[92]....
        /*06b4*/ 	.word	0x00003130
        /*06b8*/ 	.word	0x000000ff
        /*06bc*/ 	.word	0x00000000
        /*06c0*/ 	.short	0x010a
        /*06c2*/ 	.byte	0x05
	.zero		1


	//   ....[93]....
        /*06c4*/ 	.word	0x000031c0
        /*06c8*/ 	.word	0x000000ff
        /*06cc*/ 	.word	0x00000000
        /*06d0*/ 	.short	0x010a
        /*06d2*/ 	.byte	0x05
	.zero		1


	//   ....[94]....
        /*06d4*/ 	.word	0x00003250
        /*06d8*/ 	.word	0x000000ff
        /*06dc*/ 	.word	0x00000000
        /*06e0*/ 	.short	0x010a
        /*06e2*/ 	.byte	0x05
	.zero		1


	//   ....[95]....
        /*06e4*/ 	.word	0x000032e0
        /*06e8*/ 	.word	0x000000ff
        /*06ec*/ 	.word	0x00000000
        /*06f0*/ 	.short	0x010a
        /*06f2*/ 	.byte	0x05
	.zero		1


	//   ....[96]....
        /*06f4*/ 	.word	0x00003370
        /*06f8*/ 	.word	0x000000ff
        /*06fc*/ 	.word	0x00000000
        /*0700*/ 	.short	0x010a
        /*0702*/ 	.byte	0x05
	.zero		1


	//   ....[97]....
        /*0704*/ 	.word	0x00003400
        /*0708*/ 	.word	0x000000ff
        /*070c*/ 	.word	0x00000000
        /*0710*/ 	.short	0x010a
        /*0712*/ 	.byte	0x05
	.zero		1


	//   ....[98]....
        /*0714*/ 	.word	0x00003490
        /*0718*/ 	.word	0x000000ff
        /*071c*/ 	.word	0x00000000
        /*0720*/ 	.short	0x010a
        /*0722*/ 	.byte	0x05
	.zero		1


	//   ....[99]....
        /*0724*/ 	.word	0x00003520
        /*0728*/ 	.word	0x000000ff
        /*072c*/ 	.word	0x00000000
        /*0730*/ 	.short	0x010a
        /*0732*/ 	.byte	0x05
	.zero		1


	//   ....[100]....
        /*0734*/ 	.word	0x000035b0
        /*0738*/ 	.word	0x000000ff
        /*073c*/ 	.word	0x00000000
        /*0740*/ 	.short	0x010a
        /*0742*/ 	.byte	0x05
	.zero		1


	//   ....[101]....
        /*0744*/ 	.word	0x00003640
        /*0748*/ 	.word	0x000000ff
        /*074c*/ 	.word	0x00000000
        /*0750*/ 	.short	0x010a
        /*0752*/ 	.byte	0x05
	.zero		1


	//   ....[102]....
        /*0754*/ 	.word	0x000036d0
        /*0758*/ 	.word	0x000000ff
        /*075c*/ 	.word	0x00000000
        /*0760*/ 	.short	0x010a
        /*0762*/ 	.byte	0x05
	.zero		1


	//   ....[103]....
        /*0764*/ 	.word	0x00003760
        /*0768*/ 	.word	0x000000ff
        /*076c*/ 	.word	0x00000000
        /*0770*/ 	.short	0x010a
        /*0772*/ 	.byte	0x05
	.zero		1


	//   ....[104]....
        /*0774*/ 	.word	0x00003800
        /*0778*/ 	.word	0x00000000
        /*077c*/ 	.word	0x00000000
        /*0780*/ 	.short	0x010a
        /*0782*/ 	.byte	0xff
	.zero		1


	//   ....[105]....
        /*0784*/ 	.word	0x00003920
        /*0788*/ 	.word	0x00000002
        /*078c*/ 	.word	0x00000210
        /*0790*/ 	.short	0x010a
        /*0792*/ 	.byte	0xff
	.zero		1


	//   ....[106]....
        /*0794*/ 	.word	0x00003980
        /*0798*/ 	.word	0x00000004
        /*079c*/ 	.word	0x00000000
        /*07a0*/ 	.short	0x0101
        /*07a2*/ 	.byte	0xff
	.zero		1


	//   ....[107]....
        /*07a4*/ 	.word	0x000039a0
        /*07a8*/ 	.word	0x000000ff
        /*07ac*/ 	.word	0x000001c0
        /*07b0*/ 	.short	0x010a
        /*07b2*/ 	.byte	0x04
	.zero		1


	//   ....[108]....
        /*07b4*/ 	.word	0x00003ac0
        /*07b8*/ 	.word	0x00000002
        /*07bc*/ 	.word	0x000001b0
        /*07c0*/ 	.short	0x010a
        /*07c2*/ 	.byte	0xff
	.zero		1


	//   ....[109]....
        /*07c4*/ 	.word	0x00003bd0
        /*07c8*/ 	.word	0x00000002
        /*07cc*/ 	.word	0x00000000
        /*07d0*/ 	.short	0x0101
        /*07d2*/ 	.byte	0xff
	.zero		1


	//   ....[110]....
        /*07d4*/ 	.word	0x00003c60
        /*07d8*/ 	.word	0x000000ff
        /*07dc*/ 	.word	0x000001c0
        /*07e0*/ 	.short	0x0106
        /*07e2*/ 	.byte	0x04
	.zero		1


	//   ....[111]....
        /*07e4*/ 	.word	0x00003c80
        /*07e8*/ 	.word	0x000000ff
        /*07ec*/ 	.word	0x000001c0
        /*07f0*/ 	.short	0x010a
        /*07f2*/ 	.byte	0x04
	.zero		1


	//   ....[112]....
        /*07f4*/ 	.word	0x00003d10
        /*07f8*/ 	.word	0x000000ff
        /*07fc*/ 	.word	0x000001c0
        /*0800*/ 	.short	0x0106
        /*0802*/ 	.byte	0x07
	.zero		1


	//   ....[113]....
        /*0804*/ 	.word	0x00003d50
        /*0808*/ 	.word	0x00000000
        /*080c*/ 	.word	0x000001c0
        /*0810*/ 	.short	0x010a
        /*0812*/ 	.byte	0xff
	.zero		1


	//   ....[114]....
        /*0814*/ 	.word	0x00004240
        /*0818*/ 	.word	0x00000000
        /*081c*/ 	.word	0x000001b0
        /*0820*/ 	.short	0x010a
        /*0822*/ 	.byte	0xff
	.zero		1


	//   ....[115]....
        /*0824*/ 	.word	0x00004340
        /*0828*/ 	.word	0x00000003
        /*082c*/ 	.word	0x00000000
        /*0830*/ 	.short	0x0101
        /*0832*/ 	.byte	0xff
	.zero		1


	//   ....[116]....
        /*0834*/ 	.word	0x00004350
        /*0838*/ 	.word	0x000000ff
        /*083c*/ 	.word	0x00000000
        /*0840*/ 	.short	0x010a
        /*0842*/ 	.byte	0x04
	.zero		1


	//   ....[117]....
        /*0844*/ 	.word	0x00004370
        /*0848*/ 	.word	0x000000ff
        /*084c*/ 	.word	0x000001f0
        /*0850*/ 	.short	0x010a
        /*0852*/ 	.byte	0x12
	.zero		1


	//   ....[118]....
        /*0854*/ 	.word	0x00004450
        /*0858*/ 	.word	0x000000ff
        /*085c*/ 	.word	0x00000000
        /*0860*/ 	.short	0x010a
        /*0862*/ 	.byte	0x06
	.zero		1


	//   ....[119]....
        /*0864*/ 	.word	0x00004550
        /*0868*/ 	.word	0x000000ff
        /*086c*/ 	.word	0x00000000
        /*0870*/ 	.short	0x010a
        /*0872*/ 	.byte	0x04
	.zero		1


	//   ....[120]....
        /*0874*/ 	.word	0x00004730
        /*0878*/ 	.word	0x000000ff
        /*087c*/ 	.word	0x00000000
        /*0880*/ 	.short	0x010a
        /*0882*/ 	.byte	0x04
	.zero		1


	//   ....[121]....
        /*0884*/ 	.word	0x000047c0
        /*0888*/ 	.word	0x000000ff
        /*088c*/ 	.word	0x00000000
        /*0890*/ 	.short	0x010a
        /*0892*/ 	.byte	0x05
	.zero		1


	//   ....[122]....
        /*0894*/ 	.word	0x00004850
        /*0898*/ 	.word	0x000000ff
        /*089c*/ 	.word	0x00000000
        /*08a0*/ 	.short	0x010a
        /*08a2*/ 	.byte	0x05
	.zero		1


	//   ....[123]....
        /*08a4*/ 	.word	0x000048e0
        /*08a8*/ 	.word	0x000000ff
        /*08ac*/ 	.word	0x00000000
        /*08b0*/ 	.short	0x010a
        /*08b2*/ 	.byte	0x04
	.zero		1


	//   ....[124]....
        /*08b4*/ 	.word	0x00004d90
        /*08b8*/ 	.word	0x0000000c
        /*08bc*/ 	.word	0x000001b0
        /*08c0*/ 	.short	0x010a
        /*08c2*/ 	.byte	0xff
	.zero		1


	//   ....[125]....
        /*08c4*/ 	.word	0x00004f00
        /*08c8*/ 	.word	0x00000000
        /*08cc*/ 	.word	0x00000000
        /*08d0*/ 	.short	0x0101
        /*08d2*/ 	.byte	0xff
	.zero		1


	//   ....[126]....
        /*08d4*/ 	.word	0x00005390
        /*08d8*/ 	.word	0x000000ff
        /*08dc*/ 	.word	0x000001a8
        /*08e0*/ 	.short	0x010a
        /*08e2*/ 	.byte	0x15
	.zero		1


	//   ....[127]....
        /*08e4*/ 	.word	0x00005510
        /*08e8*/ 	.word	0x000000ff
        /*08ec*/ 	.word	0x00000190
        /*08f0*/ 	.short	0x010a
        /*08f2*/ 	.byte	0x15
	.zero		1


	//   ....[128]....
        /*08f4*/ 	.word	0x00005690
        /*08f8*/ 	.word	0x000000ff
        /*08fc*/ 	.word	0x00000180
        /*0900*/ 	.short	0x010b
        /*0902*/ 	.byte	0x15
	.zero		1


	//   ....[129]....
        /*0904*/ 	.word	0x000056a0
        /*0908*/ 	.word	0x000000ff
        /*090c*/ 	.word	0x00000000
        /*0910*/ 	.short	0x0101
        /*0912*/ 	.byte	0x06
	.zero		1


	//   ....[130]....
        /*0914*/ 	.word	0x000056b0
        /*0918*/ 	.word	0x000000ff
        /*091c*/ 	.word	0x00000198
        /*0920*/ 	.short	0x010a
        /*0922*/ 	.byte	0x15
	.zero		1


	//   ....[131]....
        /*0924*/ 	.word	0x000058a0
        /*0928*/ 	.word	0x000000ff
        /*092c*/ 	.word	0x00000188
        /*0930*/ 	.short	0x010b
        /*0932*/ 	.byte	0x15
	.zero		1


	//   ....[132]....
        /*0934*/ 	.word	0x000058b0
        /*0938*/ 	.word	0x000000ff
        /*093c*/ 	.word	0x00000000
        /*0940*/ 	.short	0x0101
        /*0942*/ 	.byte	0x21
	.zero		1


	//   ....[133]....
        /*0944*/ 	.word	0x000058e0
        /*0948*/ 	.word	0x000000ff
        /*094c*/ 	.word	0x00000190
        /*0950*/ 	.short	0x010a
        /*0952*/ 	.byte	0x15
	.zero		1


	//   ....[134]....
        /*0954*/ 	.word	0x00005920
        /*0958*/ 	.word	0x00000000
        /*095c*/ 	.word	0x00000198
        /*0960*/ 	.short	0x010a
        /*0962*/ 	.byte	0xff
	.zero		1


	//   ....[135]....
        /*0964*/ 	.word	0x00005c30
        /*0968*/ 	.word	0x00000003
        /*096c*/ 	.word	0x000001b0
        /*0970*/ 	.short	0x010a
        /*0972*/ 	.byte	0xff
	.zero		1


	//   ....[136]....
        /*0974*/ 	.word	0x00005db0
        /*0978*/ 	.word	0x00000000
        /*097c*/ 	.word	0x00000000
        /*0980*/ 	.short	0x0101
        /*0982*/ 	.byte	0xff
	.zero		1


	//   ....[137]....
        /*0984*/ 	.word	0x00006900
        /*0988*/ 	.word	0x00000003
        /*098c*/ 	.word	0x00000180
        /*0990*/ 	.short	0x010a
        /*0992*/ 	.byte	0xff
	.zero		1


	//   ....[138]....
        /*0994*/ 	.word	0x00006940
        /*0998*/ 	.word	0x000000ba
        /*099c*/ 	.word	0x000001d0
        /*09a0*/ 	.short	0x010a
        /*09a2*/ 	.byte	0xff
	.zero		1


	//   ....[139]....
        /*09a4*/ 	.word	0x00006a70
        /*09a8*/ 	.word	0x00000003
        /*09ac*/ 	.word	0x00000180
        /*09b0*/ 	.short	0x010a
        /*09b2*/ 	.byte	0xff
	.zero		1


	//   ....[140]....
        /*09b4*/ 	.word	0x00006bb0
        /*09b8*/ 	.word	0x00000000
        /*09bc*/ 	.word	0x00000000
        /*09c0*/ 	.short	0x0101
        /*09c2*/ 	.byte	0xff
	.zero		1


	//   ....[141]....
        /*09c4*/ 	.word	0x00006c30
        /*09c8*/ 	.word	0x000000ba
        /*09cc*/ 	.word	0x000001d0
        /*09d0*/ 	.short	0x010a
        /*09d2*/ 	.byte	0xff
	.zero		1


	//   ....[142]....
        /*09d4*/ 	.word	0x00007fe0
        /*09d8*/ 	.word	0x000000c1
        /*09dc*/ 	.word	0x00000180
        /*09e0*/ 	.short	0x010a
        /*09e2*/ 	.byte	0xff
	.zero		1


	//   ....[143]....
        /*09e4*/ 	.word	0x000080b0
        /*09e8*/ 	.word	0x000000c1
        /*09ec*/ 	.word	0x00000180
        /*09f0*/ 	.short	0x010a
        /*09f2*/ 	.byte	0xff
	.zero		1


	//   ....[144]....
        /*09f4*/ 	.word	0x000081f0
        /*09f8*/ 	.word	0x00000000
        /*09fc*/ 	.word	0x00000000
        /*0a00*/ 	.short	0x0101
        /*0a02*/ 	.byte	0xff
	.zero		1


	//   ....[145]....
        /*0a04*/ 	.word	0x000086f0
        /*0a08*/ 	.word	0x000000ff
        /*0a0c*/ 	.word	0x00000000
        /*0a10*/ 	.short	0x0101
        /*0a12*/ 	.byte	0x04
	.zero		1


	//   ....[146]....
        /*0a14*/ 	.word	0x000096a0
        /*0a18*/ 	.word	0x00000003
        /*0a1c*/ 	.word	0x00000220
        /*0a20*/ 	.short	0x010a
        /*0a22*/ 	.byte	0xff
	.zero		1


	//   ....[147]....
        /*0a24*/ 	.word	0x00009700
        /*0a28*/ 	.word	0x00000000
        /*0a2c*/ 	.word	0x000000c0
        /*0a30*/ 	.short	0x010a
        /*0a32*/ 	.byte	0xff
	.zero		1


	//   ....[148]....
        /*0a34*/ 	.word	0x00009760
        /*0a38*/ 	.word	0x00000000
        /*0a3c*/ 	.word	0x000000c0
        /*0a40*/ 	.short	0x010a
        /*0a42*/ 	.byte	0xff
	.zero		1


	//   ....[149]....
        /*0a44*/ 	.word	0x000097b0
        /*0a48*/ 	.word	0x00000003
        /*0a4c*/ 	.word	0x000001b0
        /*0a50*/ 	.short	0x010a
        /*0a52*/ 	.byte	0xff
	.zero		1


	//   ....[150]....
        /*0a54*/ 	.word	0x00009810
        /*0a58*/ 	.word	0x00000000
        /*0a5c*/ 	.word	0x00000000
        /*0a60*/ 	.short	0x010a
        /*0a62*/ 	.byte	0xff
	.zero		1


	//   ....[151]....
        /*0a64*/ 	.word	0x00009870
        /*0a68*/ 	.word	0x00000000
        /*0a6c*/ 	.word	0x00000000
        /*0a70*/ 	.short	0x010a
        /*0a72*/ 	.byte	0xff
	.zero		1


	//   ....[152]....
        /*0a74*/ 	.word	0x000098d0
        /*0a78*/ 	.word	0x00000000
        /*0a7c*/ 	.word	0x00000000
        /*0a80*/ 	.short	0x010a
        /*0a82*/ 	.byte	0xff
	.zero		1


	//   ....[153]....
        /*0a84*/ 	.word	0x00009930
        /*0a88*/ 	.word	0x00000000
        /*0a8c*/ 	.word	0x00000000
        /*0a90*/ 	.short	0x010a
        /*0a92*/ 	.byte	0xff
	.zero		1


	//   ....[154]....
        /*0a94*/ 	.word	0x00009990
        /*0a98*/ 	.word	0x00000000
        /*0a9c*/ 	.word	0x00000000
        /*0aa0*/ 	.short	0x010a
        /*0aa2*/ 	.byte	0xff
	.zero		1


	//   ....[155]....
        /*0aa4*/ 	.word	0x000099f0
        /*0aa8*/ 	.word	0x00000000
        /*0aac*/ 	.word	0x00000000
        /*0ab0*/ 	.short	0x010a
        /*0ab2*/ 	.byte	0xff
	.zero		1


	//   ....[156]....
        /*0ab4*/ 	.word	0x00009a50
        /*0ab8*/ 	.word	0x00000000
        /*0abc*/ 	.word	0x00000000
        /*0ac0*/ 	.short	0x010a
        /*0ac2*/ 	.byte	0xff
	.zero		1


	//   ....[157]....
        /*0ac4*/ 	.word	0x00009ab0
        /*0ac8*/ 	.word	0x00000000
        /*0acc*/ 	.word	0x00000000
        /*0ad0*/ 	.short	0x010a
        /*0ad2*/ 	.byte	0xff
	.zero		1


	//   ....[158]....
        /*0ad4*/ 	.word	0x00009b10
        /*0ad8*/ 	.word	0x00000000
        /*0adc*/ 	.word	0x00000000
        /*0ae0*/ 	.short	0x010a
        /*0ae2*/ 	.byte	0xff
	.zero		1


	//   ....[159]....
        /*0ae4*/ 	.word	0x00009b70
        /*0ae8*/ 	.word	0x00000000
        /*0aec*/ 	.word	0x00000000
        /*0af0*/ 	.short	0x010a
        /*0af2*/ 	.byte	0xff
	.zero		1


	//   ....[160]....
        /*0af4*/ 	.word	0x00009bd0
        /*0af8*/ 	.word	0x00000000
        /*0afc*/ 	.word	0x00000000
        /*0b00*/ 	.short	0x010a
        /*0b02*/ 	.byte	0xff
	.zero		1


	//   ....[161]....
        /*0b04*/ 	.word	0x00009c30
        /*0b08*/ 	.word	0x00000000
        /*0b0c*/ 	.word	0x00000000
        /*0b10*/ 	.short	0x010a
        /*0b12*/ 	.byte	0xff
	.zero		1


	//   ....[162]....
        /*0b14*/ 	.word	0x00009c90
        /*0b18*/ 	.word	0x00000000
        /*0b1c*/ 	.word	0x00000000
        /*0b20*/ 	.short	0x010a
        /*0b22*/ 	.byte	0xff
	.zero		1


	//   ....[163]....
        /*0b24*/ 	.word	0x00009cf0
        /*0b28*/ 	.word	0x00000000
        /*0b2c*/ 	.word	0x00000000
        /*0b30*/ 	.short	0x010a
        /*0b32*/ 	.byte	0xff
	.zero		1


	//   ....[164]....
        /*0b34*/ 	.word	0x00009d50
        /*0b38*/ 	.word	0x00000000
        /*0b3c*/ 	.word	0x00000000
        /*0b40*/ 	.short	0x010a
        /*0b42*/ 	.byte	0xff
	.zero		1


	//   ....[165]....
        /*0b44*/ 	.word	0x00009db0
        /*0b48*/ 	.word	0x00000000
        /*0b4c*/ 	.word	0x00000000
        /*0b50*/ 	.short	0x010a
        /*0b52*/ 	.byte	0xff
	.zero		1


	//   ....[166]....
        /*0b54*/ 	.word	0x00009e10
        /*0b58*/ 	.word	0x00000000
        /*0b5c*/ 	.word	0x00000000
        /*0b60*/ 	.short	0x010a
        /*0b62*/ 	.byte	0xff
	.zero		1


	//   ....[167]....
        /*0b64*/ 	.word	0x00009e70
        /*0b68*/ 	.word	0x00000000
        /*0b6c*/ 	.word	0x00000000
        /*0b70*/ 	.short	0x010a
        /*0b72*/ 	.byte	0xff
	.zero		1


	//   ....[168]....
        /*0b74*/ 	.word	0x00009ed0
        /*0b78*/ 	.word	0x00000000
        /*0b7c*/ 	.word	0x00000000
        /*0b80*/ 	.short	0x010a
        /*0b82*/ 	.byte	0xff
	.zero		1


	//   ....[169]....
        /*0b84*/ 	.word	0x00009f30
        /*0b88*/ 	.word	0x00000000
        /*0b8c*/ 	.word	0x00000000
        /*0b90*/ 	.short	0x010a
        /*0b92*/ 	.byte	0xff
	.zero		1


	//   ....[170]....
        /*0b94*/ 	.word	0x00009f90
        /*0b98*/ 	.word	0x00000000
        /*0b9c*/ 	.word	0x00000000
        /*0ba0*/ 	.short	0x010a
        /*0ba2*/ 	.byte	0xff
	.zero		1


	//   ....[171]....
        /*0ba4*/ 	.word	0x00009ff0
        /*0ba8*/ 	.word	0x00000000
        /*0bac*/ 	.word	0x00000000
        /*0bb0*/ 	.short	0x010a
        /*0bb2*/ 	.byte	0xff
	.zero		1


	//   ....[172]....
        /*0bb4*/ 	.word	0x0000a050
        /*0bb8*/ 	.word	0x00000000
        /*0bbc*/ 	.word	0x00000000
        /*0bc0*/ 	.short	0x010a
        /*0bc2*/ 	.byte	0xff
	.zero		1


	//   ....[173]....
        /*0bc4*/ 	.word	0x0000a0a0
        /*0bc8*/ 	.word	0x00000002
        /*0bcc*/ 	.word	0x00000210
        /*0bd0*/ 	.short	0x010a
        /*0bd2*/ 	.byte	0xff
	.zero		1


	//   ....[174]....
        /*0bd4*/ 	.word	0x0000a100
        /*0bd8*/ 	.word	0x00000002
        /*0bdc*/ 	.word	0x000001c0
        /*0be0*/ 	.short	0x010a
        /*0be2*/ 	.byte	0xff
	.zero		1


	//   ....[175]....
        /*0be4*/ 	.word	0x0000a150
        /*0be8*/ 	.word	0x00000002
        /*0bec*/ 	.word	0x000001b0
        /*0bf0*/ 	.short	0x010a
        /*0bf2*/ 	.byte	0xff
	.zero		1


	//   ....[176]....
        /*0bf4*/ 	.word	0x0000a1b0
        /*0bf8*/ 	.word	0x00000000
        /*0bfc*/ 	.word	0x000001c0
        /*0c00*/ 	.short	0x010a
        /*0c02*/ 	.byte	0xff
	.zero		1


	//   ....[177]....
        /*0c04*/ 	.word	0x0000a200
        /*0c08*/ 	.word	0x00000000
        /*0c0c*/ 	.word	0x000001b0
        /*0c10*/ 	.short	0x010a
        /*0c12*/ 	.byte	0xff
	.zero		1


	//   ....[178]....
        /*0c14*/ 	.word	0x0000a260
        /*0c18*/ 	.word	0x00000003
        /*0c1c*/ 	.word	0x000001f0
        /*0c20*/ 	.short	0x010a
        /*0c22*/ 	.byte	0xff
	.zero		1


	//   ....[179]....
        /*0c24*/ 	.word	0x0000a2c0
        /*0c28*/ 	.word	0x00000000
        /*0c2c*/ 	.word	0x00000000
        /*0c30*/ 	.short	0x010a
        /*0c32*/ 	.byte	0xff
	.zero		1


	//   ....[180]....
        /*0c34*/ 	.word	0x0000a320
        /*0c38*/ 	.word	0x00000000
        /*0c3c*/ 	.word	0x00000000
        /*0c40*/ 	.short	0x010a
        /*0c42*/ 	.byte	0xff
	.zero		1


	//   ....[181]....
        /*0c44*/ 	.word	0x0000a380
        /*0c48*/ 	.word	0x00000000
        /*0c4c*/ 	.word	0x00000000
        /*0c50*/ 	.short	0x010a
        /*0c52*/ 	.byte	0xff
	.zero		1


	//   ....[182]....
        /*0c54*/ 	.word	0x0000a3e0
        /*0c58*/ 	.word	0x00000000
        /*0c5c*/ 	.word	0x00000000
        /*0c60*/ 	.short	0x010a
        /*0c62*/ 	.byte	0xff
	.zero		1


	//   ....[183]....
        /*0c64*/ 	.word	0x0000a440
        /*0c68*/ 	.word	0x00000000
        /*0c6c*/ 	.word	0x00000000
        /*0c70*/ 	.short	0x010a
        /*0c72*/ 	.byte	0xff
	.zero		1


	//   ....[184]....
        /*0c74*/ 	.word	0x0000a490
        /*0c78*/ 	.word	0x0000000c
        /*0c7c*/ 	.word	0x000001b0
        /*0c80*/ 	.short	0x010a
        /*0c82*/ 	.byte	0xff
	.zero		1


	//   ....[185]....
        /*0c84*/ 	.word	0x0000a4f0
        /*0c88*/ 	.word	0x00000000
        /*0c8c*/ 	.word	0x000001a8
        /*0c90*/ 	.short	0x010a
        /*0c92*/ 	.byte	0xff
	.zero		1


	//   ....[186]....
        /*0c94*/ 	.word	0x0000a550
        /*0c98*/ 	.word	0x00000000
        /*0c9c*/ 	.word	0x00000190
        /*0ca0*/ 	.short	0x010a
        /*0ca2*/ 	.byte	0xff
	.zero		1


	//   ....[187]....
        /*0ca4*/ 	.word	0x0000a5b0
        /*0ca8*/ 	.word	0x00000000
        /*0cac*/ 	.word	0x00000198
        /*0cb0*/ 	.short	0x010a
        /*0cb2*/ 	.byte	0xff
	.zero		1


	//   ....[188]....
        /*0cb4*/ 	.word	0x0000a610
        /*0cb8*/ 	.word	0x00000000
        /*0cbc*/ 	.word	0x00000190
        /*0cc0*/ 	.short	0x010a
        /*0cc2*/ 	.byte	0xff
	.zero		1


	//   ....[189]....
        /*0cc4*/ 	.word	0x0000a660
        /*0cc8*/ 	.word	0x00000003
        /*0ccc*/ 	.word	0x000001b0
        /*0cd0*/ 	.short	0x010a
        /*0cd2*/ 	.byte	0xff
	.zero		1


	//   ....[190]....
        /*0cd4*/ 	.word	0x0000a6b0
        /*0cd8*/ 	.word	0x00000003
        /*0cdc*/ 	.word	0x00000180
        /*0ce0*/ 	.short	0x010a
        /*0ce2*/ 	.byte	0xff
	.zero		1


	//   ....[191]....
        /*0ce4*/ 	.word	0x0000a700
        /*0ce8*/ 	.word	0x000000ba
        /*0cec*/ 	.word	0x000001d0
        /*0cf0*/ 	.short	0x010a
        /*0cf2*/ 	.byte	0xff
	.zero		1


	//   ....[192]....
        /*0cf4*/ 	.word	0x0000a750
        /*0cf8*/ 	.word	0x000000c1
        /*0cfc*/ 	.word	0x00000180
        /*0d00*/ 	.short	0x010a
        /*0d02*/ 	.byte	0xff
	.zero		1


	//----- nvinfo : EIATTR_NUM_MBARRIERS
	.align		4
.L_47:
        /*0d04*/ 	.byte	0x03, 0x38
        /*0d06*/ 	.short	0x0046


	//----- nvinfo : EIATTR_EXIT_INSTR_OFFSETS
	.align		4
        /*0d08*/ 	.byte	0x04, 0x1c
        /*0d0a*/ 	.short	(.L_49 - .L_48)


	//   ....[0]....
.L_48:
        /*0d0c*/ 	.word	0x00003830


	//   ....[1]....
        /*0d10*/ 	.word	0x00003d20


	//   ....[2]....
        /*0d14*/ 	.word	0x00003d80


	//   ....[3]....
        /*0d18*/ 	.word	0x00004b40


	//   ....[4]....
        /*0d1c*/ 	.word	0x00005950


	//   ....[5]....
        /*0d20*/ 	.word	0x00005990


	//   ....[6]....
        /*0d24*/ 	.word	0x00009690


	//----- nvinfo : EIATTR_MAX_THREADS
	.align		4
.L_49:
        /*0d28*/ 	.byte	0x04, 0x05
        /*0d2a*/ 	.short	(.L_51 - .L_50)
.L_50:
        /*0d2c*/ 	.word	0x00000100
        /*0d30*/ 	.word	0x00000001
        /*0d34*/ 	.word	0x00000001


	//----- nvinfo : EIATTR_CRS_STACK_SIZE
	.align		4
.L_51:
        /*0d38*/ 	.byte	0x04, 0x1e
        /*0d3a*/ 	.short	(.L_53 - .L_52)
.L_52:
        /*0d3c*/ 	.word	0x00000000


	//----- nvinfo : EIATTR_CBANK_PARAM_SIZE
	.align		4
.L_53:
        /*0d40*/ 	.byte	0x03, 0x19
        /*0d42*/ 	.short	0x0800


	//----- nvinfo : EIATTR_PARAM_CBANK
	.align		4
        /*0d44*/ 	.byte	0x04, 0x0a
        /*0d46*/ 	.short	(.L_55 - .L_54)
	.align		4
.L_54:
        /*0d48*/ 	.word	index@(.nv.constant0._ZN7cutlass13device_kernelINS_4gemm6kernel13GemmUniversalIN4cute5tupleIJiiiiEEENS1_10collective13CollectiveMmaINS1_35MainloopSm100TmaUmmaWarpSpecializedILi24ELi2ELi4ENS5_IJNS4_1CILi1EEENSA_ILi8EEESB_EEEEENS5_IJNSA_ILi128EEESF_NSA_ILi32EEEEEENS_12float_e5m2_tENS5_IJlSB_lEEESI_SJ_NS4_8TiledMMAINS4_8MMA_AtomIJNS4_10MMA_TraitsINS4_19SM100_MMA_F8F6F4_SSEJSI_SI_fSF_SF_NS4_17integral_constantINS4_4UMMA5MajorELSQ_0EEESR_NSO_INSP_7ScaleInELSS_0EEEST_EEEEEENS4_6LayoutINS5_IJSB_SB_SB_EEENS5_IJNSA_ILi0EEESY_SY_EEEEENS5_IJNS4_10UnderscoreES11_S11_EEEEENS4_23SM90_TMA_LOAD_MULTICASTENS4_14ComposedLayoutINS4_7SwizzleILi1ELi4ELi3EEENS4_18smem_ptr_flag_bitsILi8EEENSW_INS5_IJSC_SG_EEENS5_IJSG_SB_EEEEEEEvNS4_8identityENS4_13SM90_TMA_LOADES1D_vS1E_EENS_8epilogue10collective18CollectiveEpilogueINS1H_23Sm100TmaWarpSpecializedILi2ELi2ELi64ELb0ELb0EEEJSH_NS5_IJNSW_ISF_SB_EENSW_INSA_ILi64EEESB_EEEEESI_SJ_SI_SJ_NS1H_6fusion15FusionCallbacksIS1L_NS1Q_17LinearCombinationISI_fSI_fLNS_15FloatRoundStyleE2EEESH_S1P_JEEENS4_5SM1004TMEM4LOAD26SM100_TMEM_LOAD_32dp32b64xES1F_NS15_INS16_ILi2ELi4ELi3EEES19_NSW_INS5_IJSC_S1N_EEENS5_IJS1N_SB_EEEEEEENS4_39AutoVectorizingCopyWithAssumedAlignmentILi128EEENS4_14SM90_TMA_STOREES24_S26_S26_EEEvvEEEEvNT_6ParamsE)
        /*0d4c*/ 	.short	0x0380
        /*0d4e*/ 	.short	0x0800


	//----- nvinfo : EIATTR_SW_WAR
	.align		4
.L_55:
        /*0d50*/ 	.byte	0x04, 0x36
        /*0d52*/ 	.short	(.L_57 - .L_56)
.L_56:
        /*0d54*/ 	.word	0x00000008
.L_57:


//--------------------- .nv.callgraph             --------------------------
	.section	.nv.callgraph,"",@"SHT_CUDA_CALLGRAPH"
	.align	4
	.sectionentsize	8
	.align		4
        /*0000*/ 	.word	0x00000000
	.align		4
        /*0004*/ 	.word	0xffffffff
	.align		4
        /*0008*/ 	.word	index@(_ZN7cutlass13device_kernelINS_4gemm6kernel13GemmUniversalIN4cute5tupleIJiiiiEEENS1_10collective13CollectiveMmaINS1_35MainloopSm100TmaUmmaWarpSpecializedILi24ELi2ELi4ENS5_IJNS4_1CILi1EEENSA_ILi8EEESB_EEEEENS5_IJNSA_ILi128EEESF_NSA_ILi32EEEEEENS_12float_e5m2_tENS5_IJlSB_lEEESI_SJ_NS4_8TiledMMAINS4_8MMA_AtomIJNS4_10MMA_TraitsINS4_19SM100_MMA_F8F6F4_SSEJSI_SI_fSF_SF_NS4_17integral_constantINS4_4UMMA5MajorELSQ_0EEESR_NSO_INSP_7ScaleInELSS_0EEEST_EEEEEENS4_6LayoutINS5_IJSB_SB_SB_EEENS5_IJNSA_ILi0EEESY_SY_EEEEENS5_IJNS4_10UnderscoreES11_S11_EEEEENS4_23SM90_TMA_LOAD_MULTICASTENS4_14ComposedLayoutINS4_7SwizzleILi1ELi4ELi3EEENS4_18smem_ptr_flag_bitsILi8EEENSW_INS5_IJSC_SG_EEENS5_IJSG_SB_EEEEEEEvNS4_8identityENS4_13SM90_TMA_LOADES1D_vS1E_EENS_8epilogue10collective18CollectiveEpilogueINS1H_23Sm100TmaWarpSpecializedILi2ELi2ELi64ELb0ELb0EEEJSH_NS5_IJNSW_ISF_SB_EENSW_INSA_ILi64EEESB_EEEEESI_SJ_SI_SJ_NS1H_6fusion15FusionCallbacksIS1L_NS1Q_17LinearCombinationISI_fSI_fLNS_15FloatRoundStyleE2EEESH_S1P_JEEENS4_5SM1004TMEM4LOAD26SM100_TMEM_LOAD_32dp32b64xES1F_NS15_INS16_ILi2ELi4ELi3EEES19_NSW_INS5_IJSC_S1N_EEENS5_IJS1N_SB_EEEEEEENS4_39AutoVectorizingCopyWithAssumedAlignmentILi128EEENS4_14SM90_TMA_STOREES24_S26_S26_EEEvvEEEEvNT_6ParamsE)
	.align		4
        /*000c*/ 	.word	index@(__assertfail)
	.align		4
        /*0010*/ 	.word	0x00000000
	.align		4
        /*0014*/ 	.word	0xfffffffe
	.align		4
        /*0018*/ 	.word	0x00000000
	.align		4
        /*001c*/ 	.word	0xfffffffd
	.align		4
        /*0020*/ 	.word	0x00000000
	.align		4
        /*0024*/ 	.word	0xfffffffc


//--------------------- .nv.constant4             --------------------------
	.section	.nv.constant4,"a",@progbits
	.align	8
	.align		8
.nv.constant4:
        /*0000*/ 	.dword	__assertfail
	.align		8
        /*0008*/ 	.dword	__unnamed_1
	.align		8
        /*0010*/ 	.dword	__unnamed_2
	.align		8
        /*0018*/ 	.dword	_ZN40_INTERNAL_3a85d34a_4_k_cu_0197c715_361704cuda3std3__45__cpo5beginE
	.align		8
        /*0020*/ 	.dword	_ZN40_INTERNAL_3a85d34a_4_k_cu_0197c715_361704cuda3std3__45__cpo3endE
	.align		8
        /*0028*/ 	.dword	_ZN40_INTERNAL_3a85d34a_4_k_cu_0197c715_361704cuda3std3__45__cpo6cbeginE
	.align		8
        /*0030*/ 	.dword	_ZN40_INTERNAL_3a85d34a_4_k_cu_0197c715_361704cuda3std3__45__cpo4cendE
	.align		8
        /*0038*/ 	.dword	_ZN40_INTERNAL_3a85d34a_4_k_cu_0197c715_361704cuda3std3__442_GLOBAL__N__3a85d34a_4_k_cu_0197c715_361706ignoreE
	.align		8
        /*0040*/ 	.dword	_ZN40_INTERNAL_3a85d34a_4_k_cu_0197c715_361704cuda3std3__419piecewise_constructE
	.align		8
        /*0048*/ 	.dword	_ZN40_INTERNAL_3a85d34a_4_k_cu_0197c715_361704cuda3std3__48in_placeE
	.align		8
        /*0050*/ 	.dword	_ZN40_INTERNAL_3a85d34a_4_k_cu_0197c715_361704cuda3std6ranges3__45__cpo4swapE
	.align		8
        /*0058*/ 	.dword	_ZN40_INTERNAL_3a85d34a_4_k_cu_0197c715_361704cuda3std6ranges3__45__cpo9iter_moveE
	.align		8
        /*0060*/ 	.dword	_ZN40_INTERNAL_3a85d34a_4_k_cu_0197c715_361704cute7productE
	.align		8
        /*0068*/ 	.dword	_ZN40_INTERNAL_3a85d34a_4_k_cu_0197c715_361704cute1_E
	.align		8
        /*0070*/ 	.dword	$str$25
	.align		8
        /*0078*/ 	.dword	$str$26
	.align		8
        /*0080*/ 	.dword	$str$27
	.align		8
        /*0088*/ 	.dword	$str$28


//--------------------- .text._ZN7cutlass13device_kernelINS_4gemm6kernel13GemmUniversalIN4cute5tupleIJiiiiEEENS1_10collective13CollectiveMmaINS1_35MainloopSm100TmaUmmaWarpSpecializedILi24ELi2ELi4ENS5_IJNS4_1CILi1EEENSA_ILi8EEESB_EEEEENS5_IJNSA_ILi128EEESF_NSA_ILi32EEEEEENS_12float_e5m2_tENS5_IJlSB_lEEESI_SJ_NS4_8TiledMMAINS4_8MMA_AtomIJNS4_10MMA_TraitsINS4_19SM100_MMA_F8F6F4_SSEJSI_SI_fSF_SF_NS4_17integral_constantINS4_4UMMA5MajorELSQ_0EEESR_NSO_INSP_7ScaleInELSS_0EEEST_EEEEEENS4_6LayoutINS5_IJSB_SB_SB_EEENS5_IJNSA_ILi0EEESY_SY_EEEEENS5_IJNS4_10UnderscoreES11_S11_EEEEENS4_23SM90_TMA_LOAD_MULTICASTENS4_14ComposedLayoutINS4_7SwizzleILi1ELi4ELi3EEENS4_18smem_ptr_flag_bitsILi8EEENSW_INS5_IJSC_SG_EEENS5_IJSG_SB_EEEEEEEvNS4_8identityENS4_13SM90_TMA_LOADES1D_vS1E_EENS_8epilogue10collective18CollectiveEpilogueINS1H_23Sm100TmaWarpSpecializedILi2ELi2ELi64ELb0ELb0EEEJSH_NS5_IJNSW_ISF_SB_EENSW_INSA_ILi64EEESB_EEEEESI_SJ_SI_SJ_NS1H_6fusion15FusionCallbacksIS1L_NS1Q_17LinearCombinationISI_fSI_fLNS_15FloatRoundStyleE2EEESH_S1P_JEEENS4_5SM1004TMEM4LOAD26SM100_TMEM_LOAD_32dp32b64xES1F_NS15_INS16_ILi2ELi4ELi3EEES19_NSW_INS5_IJSC_S1N_EEENS5_IJS1N_SB_EEEEEEENS4_39AutoVectorizingCopyWithAssumedAlignmentILi128EEENS4_14SM90_TMA_STOREES24_S26_S26_EEEvvEEEEvNT_6ParamsE --------------------------
	.section	.text._ZN7cutlass13device_kernelINS_4gemm6kernel13GemmUniversalIN4cute5tupleIJiiiiEEENS1_10collective13CollectiveMmaINS1_35MainloopSm100TmaUmmaWarpSpecializedILi24ELi2ELi4ENS5_IJNS4_1CILi1EEENSA_ILi8EEESB_EEEEENS5_IJNSA_ILi128EEESF_NSA_ILi32EEEEEENS_12float_e5m2_tENS5_IJlSB_lEEESI_SJ_NS4_8TiledMMAINS4_8MMA_AtomIJNS4_10MMA_TraitsINS4_19SM100_MMA_F8F6F4_SSEJSI_SI_fSF_SF_NS4_17integral_constantINS4_4UMMA5MajorELSQ_0EEESR_NSO_INSP_7ScaleInELSS_0EEEST_EEEEEENS4_6LayoutINS5_IJSB_SB_SB_EEENS5_IJNSA_ILi0EEESY_SY_EEEEENS5_IJNS4_10UnderscoreES11_S11_EEEEENS4_23SM90_TMA_LOAD_MULTICASTENS4_14ComposedLayoutINS4_7SwizzleILi1ELi4ELi3EEENS4_18smem_ptr_flag_bitsILi8EEENSW_INS5_IJSC_SG_EEENS5_IJSG_SB_EEEEEEEvNS4_8identityENS4_13SM90_TMA_LOADES1D_vS1E_EENS_8epilogue10collective18CollectiveEpilogueINS1H_23Sm100TmaWarpSpecializedILi2ELi2ELi64ELb0ELb0EEEJSH_NS5_IJNSW_ISF_SB_EENSW_INSA_ILi64EEESB_EEEEESI_SJ_SI_SJ_NS1H_6fusion15FusionCallbacksIS1L_NS1Q_17LinearCombinationISI_fSI_fLNS_15FloatRoundStyleE2EEESH_S1P_JEEENS4_5SM1004TMEM4LOAD26SM100_TMEM_LOAD_32dp32b64xES1F_NS15_INS16_ILi2ELi4ELi3EEES19_NSW_INS5_IJSC_S1N_EEENS5_IJS1N_SB_EEEEEEENS4_39AutoVectorizingCopyWithAssumedAlignmentILi128EEENS4_14SM90_TMA_STOREES24_S26_S26_EEEvvEEEEvNT_6ParamsE,"ax",@progbits
	.align	128
.text._ZN7cutlass13device_kernelINS_4gemm6kernel13GemmUniversalIN4cute5tupleIJiiiiEEENS1_10collective13CollectiveMmaINS1_35MainloopSm100TmaUmmaWarpSpecializedILi24ELi2ELi4ENS5_IJNS4_1CILi1EEENSA_ILi8EEESB_EEEEENS5_IJNSA_ILi128EEESF_NSA_ILi32EEEEEENS_12float_e5m2_tENS5_IJlSB_lEEESI_SJ_NS4_8TiledMMAINS4_8MMA_AtomIJNS4_10MMA_TraitsINS4_19SM100_MMA_F8F6F4_SSEJSI_SI_fSF_SF_NS4_17integral_constantINS4_4UMMA5MajorELSQ_0EEESR_NSO_INSP_7ScaleInELSS_0EEEST_EEEEEENS4_6LayoutINS5_IJSB_SB_SB_EEENS5_IJNSA_ILi0EEESY_SY_EEEEENS5_IJNS4_10UnderscoreES11_S11_EEEEENS4_23SM90_TMA_LOAD_MULTICASTENS4_14ComposedLayoutINS4_7SwizzleILi1ELi4ELi3EEENS4_18smem_ptr_flag_bitsILi8EEENSW_INS5_IJSC_SG_EEENS5_IJSG_SB_EEEEEEEvNS4_8identityENS4_13SM90_TMA_LOADES1D_vS1E_EENS_8epilogue10collective18CollectiveEpilogueINS1H_23Sm100TmaWarpSpecializedILi2ELi2ELi64ELb0ELb0EEEJSH_NS5_IJNSW_ISF_SB_EENSW_INSA_ILi64EEESB_EEEEESI_SJ_SI_SJ_NS1H_6fusion15FusionCallbacksIS1L_NS1Q_17LinearCombinationISI_fSI_fLNS_15FloatRoundStyleE2EEESH_S1P_JEEENS4_5SM1004TMEM4LOAD26SM100_TMEM_LOAD_32dp32b64xES1F_NS15_INS16_ILi2ELi4ELi3EEES19_NSW_INS5_IJSC_S1N_EEENS5_IJS1N_SB_EEEEEEENS4_39AutoVectorizingCopyWithAssumedAlignmentILi128EEENS4_14SM90_TMA_STOREES24_S26_S26_EEEvvEEEEvNT_6ParamsE:
        .type           _ZN7cutlass13device_kernelINS_4gemm6kernel13GemmUniversalIN4cute5tupleIJiiiiEEENS1_10collective13CollectiveMmaINS1_35MainloopSm100TmaUmmaWarpSpecializedILi24ELi2ELi4ENS5_IJNS4_1CILi1EEENSA_ILi8EEESB_EEEEENS5_IJNSA_ILi128EEESF_NSA_ILi32EEEEEENS_12float_e5m2_tENS5_IJlSB_lEEESI_SJ_NS4_8TiledMMAINS4_8MMA_AtomIJNS4_10MMA_TraitsINS4_19SM100_MMA_F8F6F4_SSEJSI_SI_fSF_SF_NS4_17integral_constantINS4_4UMMA5MajorELSQ_0EEESR_NSO_INSP_7ScaleInELSS_0EEEST_EEEEEENS4_6LayoutINS5_IJSB_SB_SB_EEENS5_IJNSA_ILi0EEESY_SY_EEEEENS5_IJNS4_10UnderscoreES11_S11_EEEEENS4_23SM90_TMA_LOAD_MULTICASTENS4_14ComposedLayoutINS4_7SwizzleILi1ELi4ELi3EEENS4_18smem_ptr_flag_bitsILi8EEENSW_INS5_IJSC_SG_EEENS5_IJSG_SB_EEEEEEEvNS4_8identityENS4_13SM90_TMA_LOADES1D_vS1E_EENS_8epilogue10collective18CollectiveEpilogueINS1H_23Sm100TmaWarpSpecializedILi2ELi2ELi64ELb0ELb0EEEJSH_NS5_IJNSW_ISF_SB_EENSW_INSA_ILi64EEESB_EEEEESI_SJ_SI_SJ_NS1H_6fusion15FusionCallbacksIS1L_NS1Q_17LinearCombinationISI_fSI_fLNS_15FloatRoundStyleE2EEESH_S1P_JEEENS4_5SM1004TMEM4LOAD26SM100_TMEM_LOAD_32dp32b64xES1F_NS15_INS16_ILi2ELi4ELi3EEES19_NSW_INS5_IJSC_S1N_EEENS5_IJS1N_SB_EEEEEEENS4_39AutoVectorizingCopyWithAssumedAlignmentILi128EEENS4_14SM90_TMA_STOREES24_S26_S26_EEEvvEEEEvNT_6ParamsE,@function
        .size           _ZN7cutlass13device_kernelINS_4gemm6kernel13GemmUniversalIN4cute5tupleIJiiiiEEENS1_10collective13CollectiveMmaINS1_35MainloopSm100TmaUmmaWarpSpecializedILi24ELi2ELi4ENS5_IJNS4_1CILi1EEENSA_ILi8EEESB_EEEEENS5_IJNSA_ILi128EEESF_NSA_ILi32EEEEEENS_12float_e5m2_tENS5_IJlSB_lEEESI_SJ_NS4_8TiledMMAINS4_8MMA_AtomIJNS4_10MMA_TraitsINS4_19SM100_MMA_F8F6F4_SSEJSI_SI_fSF_SF_NS4_17integral_constantINS4_4UMMA5MajorELSQ_0EEESR_NSO_INSP_7ScaleInELSS_0EEEST_EEEEEENS4_6LayoutINS5_IJSB_SB_SB_EEENS5_IJNSA_ILi0EEESY_SY_EEEEENS5_IJNS4_10UnderscoreES11_S11_EEEEENS4_23SM90_TMA_LOAD_MULTICASTENS4_14ComposedLayoutINS4_7SwizzleILi1ELi4ELi3EEENS4_18smem_ptr_flag_bitsILi8EEENSW_INS5_IJSC_SG_EEENS5_IJSG_SB_EEEEEEEvNS4_8identityENS4_13SM90_TMA_LOADES1D_vS1E_EENS_8epilogue10collective18CollectiveEpilogueINS1H_23Sm100TmaWarpSpecializedILi2ELi2ELi64ELb0ELb0EEEJSH_NS5_IJNSW_ISF_SB_EENSW_INSA_ILi64EEESB_EEEEESI_SJ_SI_SJ_NS1H_6fusion15FusionCallbacksIS1L_NS1Q_17LinearCombinationISI_fSI_fLNS_15FloatRoundStyleE2EEESH_S1P_JEEENS4_5SM1004TMEM4LOAD26SM100_TMEM_LOAD_32dp32b64xES1F_NS15_INS16_ILi2ELi4ELi3EEES19_NSW_INS5_IJSC_S1N_EEENS5_IJS1N_SB_EEEEEEENS4_39AutoVectorizingCopyWithAssumedAlignmentILi128EEENS4_14SM90_TMA_STOREES24_S26_S26_EEEvvEEEEvNT_6ParamsE,(.L_x_211 - _ZN7cutlass13device_kernelINS_4gemm6kernel13GemmUniversalIN4cute5tupleIJiiiiEEENS1_10collective13CollectiveMmaINS1_35MainloopSm100TmaUmmaWarpSpecializedILi24ELi2ELi4ENS5_IJNS4_1CILi1EEENSA_ILi8EEESB_EEEEENS5_IJNSA_ILi128EEESF_NSA_ILi32EEEEEENS_12float_e5m2_tENS5_IJlSB_lEEESI_SJ_NS4_8TiledMMAINS4_8MMA_AtomIJNS4_10MMA_TraitsINS4_19SM100_MMA_F8F6F4_SSEJSI_SI_fSF_SF_NS4_17integral_constantINS4_4UMMA5MajorELSQ_0EEESR_NSO_INSP_7ScaleInELSS_0EEEST_EEEEEENS4_6LayoutINS5_IJSB_SB_SB_EEENS5_IJNSA_ILi0EEESY_SY_EEEEENS5_IJNS4_10UnderscoreES11_S11_EEEEENS4_23SM90_TMA_LOAD_MULTICASTENS4_14ComposedLayoutINS4_7SwizzleILi1ELi4ELi3EEENS4_18smem_ptr_flag_bitsILi8EEENSW_INS5_IJSC_SG_EEENS5_IJSG_SB_EEEEEEEvNS4_8identityENS4_13SM90_TMA_LOADES1D_vS1E_EENS_8epilogue10collective18CollectiveEpilogueINS1H_23Sm100TmaWarpSpecializedILi2ELi2ELi64ELb0ELb0EEEJSH_NS5_IJNSW_ISF_SB_EENSW_INSA_ILi64EEESB_EEEEESI_SJ_SI_SJ_NS1H_6fusion15FusionCallbacksIS1L_NS1Q_17LinearCombinationISI_fSI_fLNS_15FloatRoundStyleE2EEESH_S1P_JEEENS4_5SM1004TMEM4LOAD26SM100_TMEM_LOAD_32dp32b64xES1F_NS15_INS16_ILi2ELi4ELi3EEES19_NSW_INS5_IJSC_S1N_EEENS5_IJS1N_SB_EEEEEEENS4_39AutoVectorizingCopyWithAssumedAlignmentILi128EEENS4_14SM90_TMA_STOREES24_S26_S26_EEEvvEEEEvNT_6ParamsE)
        .other          _ZN7cutlass13device_kernelINS_4gemm6kernel13GemmUniversalIN4cute5tupleIJiiiiEEENS1_10collective13CollectiveMmaINS1_35MainloopSm100TmaUmmaWarpSpecializedILi24ELi2ELi4ENS5_IJNS4_1CILi1EEENSA_ILi8EEESB_EEEEENS5_IJNSA_ILi128EEESF_NSA_ILi32EEEEEENS_12float_e5m2_tENS5_IJlSB_lEEESI_SJ_NS4_8TiledMMAINS4_8MMA_AtomIJNS4_10MMA_TraitsINS4_19SM100_MMA_F8F6F4_SSEJSI_SI_fSF_SF_NS4_17integral_constantINS4_4UMMA5MajorELSQ_0EEESR_NSO_INSP_7ScaleInELSS_0EEEST_EEEEEENS4_6LayoutINS5_IJSB_SB_SB_EEENS5_IJNSA_ILi0EEESY_SY_EEEEENS5_IJNS4_10UnderscoreES11_S11_EEEEENS4_23SM90_TMA_LOAD_MULTICASTENS4_14ComposedLayoutINS4_7SwizzleILi1ELi4ELi3EEENS4_18smem_ptr_flag_bitsILi8EEENSW_INS5_IJSC_SG_EEENS5_IJSG_SB_EEEEEEEvNS4_8identityENS4_13SM90_TMA_LOADES1D_vS1E_EENS_8epilogue10collective18CollectiveEpilogueINS1H_23Sm100TmaWarpSpecializedILi2ELi2ELi64ELb0ELb0EEEJSH_NS5_IJNSW_ISF_SB_EENSW_INSA_ILi64EEESB_EEEEESI_SJ_SI_SJ_NS1H_6fusion15FusionCallbacksIS1L_NS1Q_17LinearCombinationISI_fSI_fLNS_15FloatRoundStyleE2EEESH_S1P_JEEENS4_5SM1004TMEM4LOAD26SM100_TMEM_LOAD_32dp32b64xES1F_NS15_INS16_ILi2ELi4ELi3EEES19_NSW_INS5_IJSC_S1N_EEENS5_IJS1N_SB_EEEEEEENS4_39AutoVectorizingCopyWithAssumedAlignmentILi128EEENS4_14SM90_TMA_STOREES24_S26_S26_EEEvvEEEEvNT_6ParamsE,@"STO_CUDA_ENTRY STV_DEFAULT"
_ZN7cutlass13device_kernelINS_4gemm6kernel13GemmUniversalIN4cute5tupleIJiiiiEEENS1_10collective13CollectiveMmaINS1_35MainloopSm100TmaUmmaWarpSpecializedILi24ELi2ELi4ENS5_IJNS4_1CILi1EEENSA_ILi8EEESB_EEEEENS5_IJNSA_ILi128EEESF_NSA_ILi32EEEEEENS_12float_e5m2_tENS5_IJlSB_lEEESI_SJ_NS4_8TiledMMAINS4_8MMA_AtomIJNS4_10MMA_TraitsINS4_19SM100_MMA_F8F6F4_SSEJSI_SI_fSF_SF_NS4_17integral_constantINS4_4UMMA5MajorELSQ_0EEESR_NSO_INSP_7ScaleInELSS_0EEEST_EEEEEENS4_6LayoutINS5_IJSB_SB_SB_EEENS5_IJNSA_ILi0EEESY_SY_EEEEENS5_IJNS4_10UnderscoreES11_S11_EEEEENS4_23SM90_TMA_LOAD_MULTICASTENS4_14ComposedLayoutINS4_7SwizzleILi1ELi4ELi3EEENS4_18smem_ptr_flag_bitsILi8EEENSW_INS5_IJSC_SG_EEENS5_IJSG_SB_EEEEEEEvNS4_8identityENS4_13SM90_TMA_LOADES1D_vS1E_EENS_8epilogue10collective18CollectiveEpilogueINS1H_23Sm100TmaWarpSpecializedILi2ELi2ELi64ELb0ELb0EEEJSH_NS5_IJNSW_ISF_SB_EENSW_INSA_ILi64EEESB_EEEEESI_SJ_SI_SJ_NS1H_6fusion15FusionCallbacksIS1L_NS1Q_17LinearCombinationISI_fSI_fLNS_15FloatRoundStyleE2EEESH_S1P_JEEENS4_5SM1004TMEM4LOAD26SM100_TMEM_LOAD_32dp32b64xES1F_NS15_INS16_ILi2ELi4ELi3EEES19_NSW_INS5_IJSC_S1N_EEENS5_IJS1N_SB_EEEEEEENS4_39AutoVectorizingCopyWithAssumedAlignmentILi128EEENS4_14SM90_TMA_STOREES24_S26_S26_EEEvvEEEEvNT_6ParamsE:
[----:B------:R-:W1:Y:S01]  /*0000*/  LDC R1, c[0x0][0x37c] ;  /* 0x0000df00ff017b82 */ /* 0x000e620000000800 */
[----:B------:R-:W2:Y:S01]  /*0010*/  S2R R170, SR_TID.X ;  /* 0x0000000000aa7919 */ /* 0x000ea20000002100 */
[----:B------:R-:W3:Y:S01]  /*0020*/  LDCU.64 UR8, c[0x0][0x890] ;  /* 0x00011200ff0877ac */ /* 0x000ee20008000a00 */
[----:B------:R-:W-:Y:S02]  /*0030*/  PRMT R158, RZ, 0x7610, R158 ;  /* 0x00007610ff9e7816 */ /* 0x000fe4000000009e */
[----:B------:R-:W-:Y:S01]  /*0040*/  ELECT P3, URZ, PT ;  /* 0x0000000000ff782f */ /* 0x000fe20003860000 */
[----:B---3--:R-:W-:-:S04]  /*0050*/  UISETP.NE.U32.AND UP0, UPT, UR8, URZ, UPT ;  /* 0x000000ff0800728c */ /* 0x008fc8000bf05070 */
[----:B------:R-:W-:Y:S01]  /*0060*/  UISETP.NE.AND.EX UP0, UPT, UR9, URZ, UPT, UP0 ;  /* 0x000000ff0900728c */ /* 0x000fe2000bf05300 */
[----:B--2---:R-:W-:-:S05]  /*0070*/  SHF.R.U32.HI R159, RZ, 0x5, R170 ;  /* 0x00000005ff9f7819 */ /* 0x004fca00000116aa */
[----:B------:R-:W2:Y:S02]  /*0080*/  SHFL.IDX PT, R0, R159, RZ, 0x1f ;  /* 0x00001fff9f007589 */ /* 0x000ea400000e0000 */
[----:B--2---:R-:W-:Y:S01]  /*0090*/  R2UR UR17, R0 ;  /* 0x00000000001172ca */ /* 0x004fe200000e0000 */
[----:B-1----:R-:W-:-:S14]  /*00a0*/  BRA.U UP0, `(.L_x_0) ;  /* 0x0000000100307547 */ /* 0x002fdc000b800000 */
[----:B------:R-:W1:Y:S02]  /*00b0*/  LDCU.64 UR4, c[0x0][0x888] ;  /* 0x00011100ff0477ac */ /* 0x000e640008000a00 */
[----:B-1----:R-:W-:-:S04]  /*00c0*/  UISETP.NE.U32.AND UP0, UPT, UR4, URZ, UPT ;  /* 0x000000ff0400728c */ /* 0x002fc8000bf05070 */
[----:B------:R-:W-:-:S09]  /*00d0*/  UISETP.NE.AND.EX UP0, UPT, UR5, URZ, UPT, UP0 ;  /* 0x000000ff0500728c */ /* 0x000fd2000bf05300 */
[----:B------:R-:W-:Y:S05]  /*00e0*/  BRA.U !UP0, `(.L_x_1) ;  /* 0x0000000108147547 */ /* 0x000fea000b800000 */
[----:B------:R-:W1:Y:S01]  /*00f0*/  LDC.64 R2, c[0x0][0x888] ;  /* 0x00022200ff027b82 */ /* 0x000e620000000a00 */
[----:B------:R-:W1:Y:S02]  /*0100*/  LDCU.64 UR4, c[0x0][0x358] ;  /* 0x00006b00ff0477ac */ /* 0x000e640008000a00 */
[----:B-1----:R1:W5:Y:S01]  /*0110*/  LDG.E R73, desc[UR4][R2.64] ;  /* 0x0000000402497981 */ /* 0x002362000c1e1900 */
[----:B------:R-:W-:Y:S01]  /*0120*/  HFMA2 R158, -RZ, RZ, 0, 5.9604644775390625e-08 ;  /* 0x00000001ff9e7431 */ /* 0x000fe200000001ff */
[----:B------:R-:W-:Y:S05]  /*0130*/  BRA `(.L_x_0) ;  /* 0x00000000000c7947 */ /* 0x000fea0003800000 */
.L_x_1:
[----:B------:R-:W1:Y:S01]  /*0140*/  LDCU UR4, c[0x0][0x880] ;  /* 0x00011000ff0477ac */ /* 0x000e620008000800 */
[----:B------:R-:W-:Y:S01]  /*0150*/  HFMA2 R158, -RZ, RZ, 0, 5.9604644775390625e-08 ;  /* 0x00000001ff9e7431 */ /* 0x000fe200000001ff */
[----:B-1----:R-:W-:-:S07]  /*0160*/  MOV R73, UR4 ;  /* 0x0000000400497c02 */ /* 0x002fce0008000f00 */
.L_x_0:
[----:B------:R-:W2:Y:S02]  /*0170*/  LDCU.64 UR4, c[0x0][0x8b0] ;  /* 0x00011600ff0477ac */ /* 0x000ea40008000a00 */
[----:B--2---:R-:W-:-:S04]  /*0180*/  UISETP.NE.U32.AND UP0, UPT, UR4, URZ, UPT ;  /* 0x000000ff0400728c */ /* 0x004fc8000bf05070 */
[----:B------:R-:W-:-:S09]  /*0190*/  UISETP.NE.AND.EX UP0, UPT, UR5, URZ, UPT, UP0 ;  /* 0x000000ff0500728c */ /* 0x000fd2000bf05300 */
[----:B------:R-:W-:Y:S05]  /*01a0*/  BRA.U UP0, `(.L_x_2) ;  /* 0x0000000100287547 */ /* 0x000fea000b800000 */
[----:B------:R-:W2:Y:S02]  /*01b0*/  LDCU.64 UR4, c[0x0][0x8a8] ;  /* 0x00011500ff0477ac */ /* 0x000ea40008000a00 */
[----:B--2---:R-:W-:-:S04]  /*01c0*/  UISETP.NE.U32.AND UP0, UPT, UR4, URZ, UPT ;  /* 0x000000ff0400728c */ /* 0x004fc8000bf05070 */
[----:B------:R-:W-:-:S09]  /*01d0*/  UISETP.NE.AND.EX UP0, UPT, UR5, URZ, UPT, UP0 ;  /* 0x000000ff0500728c */ /* 0x000fd2000bf05300 */
[----:B------:R-:W-:Y:S05]  /*01e0*/  BRA.U !UP0, `(.L_x_3) ;  /* 0x0000000108107547 */ /* 0x000fea000b800000 */
[----:B------:R-:W2:Y:S01]  /*01f0*/  LDC.64 R70, c[0x0][0x8a8] ;  /* 0x00022a00ff467b82 */ /* 0x000ea20000000a00 */
[----:B------:R-:W2:Y:S02]  /*0200*/  LDCU.64 UR4, c[0x0][0x358] ;  /* 0x00006b00ff0477ac */ /* 0x000ea40008000a00 */
[----:B--2---:R2:W5:Y:S01]  /*0210*/  LDG.E R70, desc[UR4][R70.64] ;  /* 0x0000000446467981 */ /* 0x004562000c1e1900 */
[----:B------:R-:W-:Y:S05]  /*0220*/  BRA `(.L_x_2) ;  /* 0x0000000000087947 */ /* 0x000fea0003800000 */
.L_x_3:
[----:B------:R-:W2:Y:S02]  /*0230*/  LDCU UR4, c[0x0][0x8a0] ;  /* 0x00011400ff0477ac */ /* 0x000ea40008000800 */
[----:B--2---:R-:W-:Y:S02]  /*0240*/  MOV R70, UR4 ;  /* 0x0000000400467c02 */ /* 0x004fe40008000f00 */
.L_x_2:
[----:B------:R-:W-:Y:S01]  /*0250*/  IMAD.U32 R0, RZ, RZ, UR17 ;  /* 0x00000011ff007e24 */ /* 0x000fe2000f8e00ff */
[----:B------:R-:W-:Y:S04]  /*0260*/  BSSY.RECONVERGENT B0, `(.L_x_4) ;  /* 0x000000c000007945 */ /* 0x000fe80003800200 */
[C---:B------:R-:W-:Y:S02]  /*0270*/  ISETP.NE.OR P1, PT, R0.reuse, 0x1, !P3 ;  /* 0x000000010000780c */ /* 0x040fe40005f25670 */
[----:B------:R-:W-:-:S11]  /*0280*/  ISETP.NE.OR P0, PT, R0, 0x3, !P3 ;  /* 0x000000030000780c */ /* 0x000fd60005f05670 */
[----:B------:R-:W-:Y:S05]  /*0290*/  @P1 BRA `(.L_x_5) ;  /* 0x0000000000201947 */ /* 0x000fea0003800000 */
[----:B------:R-:W3:Y:S02]  /*02a0*/  LDCU.64 UR4, c[0x0][0x348] ;  /* 0x00006900ff0477ac */ /* 0x000ee40008000a00 */
[----:B---3--:R-:W-:Y:S02]  /*02b0*/  UIADD3 UR6, UP1, UPT, UR4, 0x80, URZ ;  /* 0x0000008004067890 */ /* 0x008fe4000ff3e0ff */
[----:B------:R-:W-:Y:S02]  /*02c0*/  UIADD3 UR4, UP0, UPT, UR4, 0x180, URZ ;  /* 0x0000018004047890 */ /* 0x000fe4000ff1e0ff */
[----:B------:R-:W-:Y:S02]  /*02d0*/  UIADD3.X UR7, UPT, UPT, URZ, UR5, URZ, UP1, !UPT ;  /* 0x00000005ff077290 */ /* 0x000fe40008ffe4ff */
[----:B------:R-:W-:-:S07]  /*02e0*/  UIADD3.X UR5, UPT, UPT, URZ, UR5, URZ, UP0, !UPT ;  /* 0x00000005ff057290 */ /* 0x000fce00087fe4ff */
[----:B------:R3:W-:Y:S02]  /*02f0*/  UTMACCTL.PF [UR6] ;  /* 0x00000000060079b9 */ /* 0x0007e40008040000 */
[----:B------:R3:W-:Y:S02]  /*0300*/  UTMACCTL.PF [UR4] ;  /* 0x00000000040079b9 */ /* 0x0007e40008040000 */
[----:B---3--:R-:W-:Y:S01]  /*0310*/  NOP ;  /* 0x0000000000007918 */ /* 0x008fe20000000000 */
.L_x_5:
[----:B------:R-:W-:Y:S05]  /*0320*/  BSYNC.RECONVERGENT B0 ;  /* 0x0000000000007941 */ /* 0x000fea0003800200 */
.L_x_4:
[----:B------:R-:W-:Y:S04]  /*0330*/  BSSY.RECONVERGENT B0, `(.L_x_6) ;  /* 0x000000a000007945 */ /* 0x000fe80003800200 */
        /* <DEDUP_REMOVED lines=9> */
.L_x_7:
[----:B------:R-:W-:Y:S05]  /*03d0*/  BSYNC.RECONVERGENT B0 ;  /* 0x0000000000007941 */ /* 0x000fea0003800200 */
.L_x_6:
[----:B------:R-:W3:Y:S01]  /*03e0*/  LDCU.64 UR4, c[0x0][0x888] ;  /* 0x00011100ff0477ac */ /* 0x000ee20008000a00 */
[----:B------:R-:W-:Y:S02]  /*03f0*/  UISETP.EQ.U32.AND UP1, UPT, UR8, URZ, UPT ;  /* 0x000000ff0800728c */ /* 0x000fe4000bf22070 */
[----:B------:R-:W-:Y:S02]  /*0400*/  UPLOP3.LUT UP3, UPT, UPT, UPT, UPT, 0x80, 0x8 ;  /* 0x000000000008789c */ /* 0x000fe40003f6f070 */
[----:B---3--:R-:W-:-:S04]  /*0410*/  UISETP.NE.U32.AND UP0, UPT, UR4, URZ, UPT ;  /* 0x000000ff0400728c */ /* 0x008fc8000bf05070 */
[----:B------:R-:W-:-:S04]  /*0420*/  UISETP.NE.AND.EX UP0, UPT, UR5, URZ, UPT, UP0 ;  /* 0x000000ff0500728c */ /* 0x000fc8000bf05300 */
[----:B------:R-:W-:-:S04]  /*0430*/  UISETP.EQ.OR.EX UP2, UPT, UR9, URZ, !UP0, UP1 ;  /* 0x000000ff0900728c */ /* 0x000fc8000c742710 */
[----:B------:R-:W-:-:S06]  /*0440*/  UP2UR UR4, UPR, URZ, 0x4 ;  /* 0x00000004ff047883 */ /* 0x000fcc0008000000 */
[----:B------:R-:W-:Y:S01]  /*0450*/  MOV R161, UR4 ;  /* 0x0000000400a17c02 */ /* 0x000fe20008000f00 */
[----:B------:R-:W-:Y:S06]  /*0460*/  BRA.U !UP2, `(.L_x_8) ;  /* 0x000000010a207547 */ /* 0x000fec000b800000 */
[----:B------:R-:W-:Y:S01]  /*0470*/  UISETP.NE.U32.AND UP1, UPT, UR8, URZ, UPT ;  /* 0x000000ff0800728c */ /* 0x000fe2000bf25070 */
[----:B-----5:R-:W-:Y:S01]  /*0480*/  FSETP.NEU.AND P0, PT, R73, RZ, PT ;  /* 0x000000ff4900720b */ /* 0x020fe20003f0d000 */
[----:B------:R-:W-:Y:S02]  /*0490*/  USEL UR4, URZ, 0xffffffff, UP0 ;  /* 0xffffffffff047887 */ /* 0x000fe40008000000 */
[----:B------:R-:W-:-:S10]  /*04a0*/  UISETP.NE.AND.EX UP1, UPT, UR9, URZ, UPT, UP1 ;  /* 0x000000ff0900728c */ /* 0x000fd4000bf25310 */
[----:B------:R-:W-:Y:S01]  /*04b0*/  VOTEU.ANY UP0, P0 ;  /* 0x0000000000ff7886 */ /* 0x000fe20000000100 */
[----:B------:R-:W-:-:S04]  /*04c0*/  @!UP1 USEL UR4, URZ, 0xffffffff, UP0 ;  /* 0xffffffffff049887 */ /* 0x000fc80008000000 */
[----:B------:R-:W-:-:S04]  /*04d0*/  ULOP3.LUT UR4, UR4, 0x1, URZ, 0xc0, !UPT ;  /* 0x0000000104047892 */ /* 0x000fc8000f8ec0ff */
[----:B------:R-:W-:-:S11]  /*04e0*/  UISETP.NE.U32.AND UP3, UPT, UR4, 0x1, UPT ;  /* 0x000000010400788c */ /* 0x000fd6000bf65070 */
.L_x_8:
[----:B-1----:R-:W1:Y:S01]  /*04f0*/  SHFL.IDX PT, R2, R159, RZ, 0x1f ;  /* 0x00001fff9f027589 */ /* 0x002e6200000e0000 */
[----:B------:R-:W-:-:S04]  /*0500*/  UISETP.NE.AND UP0, UPT, UR17, 0x2, UPT ;  /* 0x000000021100788c */ /* 0x000fc8000bf05270 */
[----:B------:R-:W-:Y:S01]  /*0510*/  USEL UR37, URZ, 0x1, UP0 ;  /* 0x00000001ff257887 */ /* 0x000fe20008000000 */
[----:B-1----:R-:W-:-:S13]  /*0520*/  ISETP.NE.AND P0, PT, R2, RZ, PT ;  /* 0x000000ff0200720c */ /* 0x002fda0003f05270 */
[----:B------:R-:W-:Y:S05]  /*0530*/  @P0 BRA `(.L_x_9) ;  /* 0x0000000400040947 */ /* 0x000fea0003800000 */
[----:B------:R-:W-:Y:S01]  /*0540*/  ELECT P0, URZ, PT ;  /* 0x0000000000ff782f */ /* 0x000fe20003800000 */
[----:B------:R-:W-:-:S12]  /*0550*/  BSSY.RECONVERGENT B0, `(.L_x_9) ;  /* 0x000003f000007945 */ /* 0x000fd80003800200 */
[----:B------:R-:W-:Y:S05]  /*0560*/  @!P0 BRA `(.L_x_10) ;  /* 0x0000000000f48947 */ /* 0x000fea0003800000 */
[----:B------:R-:W1:Y:S01]  /*0570*/  S2UR UR4, SR_CgaCtaId ;  /* 0x00000000000479c3 */ /* 0x000e620000008800 */
[----:B------:R-:W-:Y:S01]  /*0580*/  UMOV UR5, 0x400 ;  /* 0x0000040000057882 */ /* 0x000fe20000000000 */
[----:B------:R-:W-:Y:S01]  /*0590*/  UMOV UR8, 0x1 ;  /* 0x0000000100087882 */ /* 0x000fe20000000000 */
[----:B------:R-:W-:Y:S01]  /*05a0*/  UMOV UR6, 0x8 ;  /* 0x0000000800067882 */ /* 0x000fe20000000000 */
[----:B------:R-:W-:-:S04]  /*05b0*/  UIADD3 UR8, UPT, UPT, -UR8, 0x100000, URZ ;  /* 0x0010000008087890 */ /* 0x000fc8000fffe1ff */
[----:B------:R-:W-:Y:S02]  /*05c0*/  USHF.L.U32 UR9, UR8, 0xb, URZ ;  /* 0x0000000b08097899 */ /* 0x000fe400080006ff */
[----:B------:R-:W-:Y:S02]  /*05d0*/  USHF.L.U32 UR8, UR8, 0x1, URZ ;  /* 0x0000000108087899 */ /* 0x000fe400080006ff */
[----:B------:R-:W-:-:S04]  /*05e0*/  UIADD3 UR6, UPT, UPT, -UR6, 0x100000, URZ ;  /* 0x0010000006067890 */ /* 0x000fc8000fffe1ff */
[----:B------:R-:W-:Y:S02]  /*05f0*/  USHF.L.U32 UR7, UR6, 0xb, URZ ;  /* 0x0000000b06077899 */ /* 0x000fe400080006ff */
[----:B------:R-:W-:Y:S02]  /*0600*/  USHF.L.U32 UR6, UR6, 0x1, URZ ;  /* 0x0000000106067899 */ /* 0x000fe400080006ff */
[----:B-1----:R-:W-:Y:S01]  /*0610*/  ULEA UR4, UR4, UR5, 0x18 ;  /* 0x0000000504047291 */ /* 0x002fe2000f8ec0ff */
[----:B------:R-:W1:Y:S11]  /*0620*/  FENCE.VIEW.ASYNC.S ;  /* 0x00000000000073c6 */ /* 0x000e760000000000 */
[----:B-1----:R1:W3:Y:S01]  /*0630*/  SYNCS.EXCH.64 URZ, [UR4], UR8 ;  /* 0x0000000804ff75b2 */ /* 0x0022e20008000100 */
[----:B------:R1:W4:Y:S01]  /*0640*/  SYNCS.EXCH.64 URZ, [UR4+0xc0], UR6 ;  /* 0x0000c00604ff75b2 */ /* 0x0003220008000100 */
[----:B------:R1:W1:Y:S01]  /*0650*/  SYNCS.EXCH.64 URZ, [UR4+0x8], UR8 ;  /* 0x0000080804ff75b2 */ /* 0x0002620008000100 */
        /* <DEDUP_REMOVED lines=45> */
[----:B---34-:R-:W-:Y:S01]  /*0930*/  NOP ;  /* 0x0000000000007918 */ /* 0x018fe20000000000 */
.L_x_10:
[----:B-1----:R-:W-:Y:S05]  /*0940*/  BSYNC.RECONVERGENT B0 ;  /* 0x0000000000007941 */ /* 0x002fea0003800200 */
.L_x_9:
[----:B------:R-:W1:Y:S01]  /*0950*/  SHFL.IDX PT, R2, R159, RZ, 0x1f ;  /* 0x00001fff9f027589 */ /* 0x000e6200000e0000 */
[----:B------:R-:W-:Y:S01]  /*0960*/  NOP ;  /* 0x0000000000007918 */ /* 0x000fe20000000000 */
[----:B-1----:R-:W-:-:S13]  /*0970*/  ISETP.NE.AND P0, PT, R2, 0x1, PT ;  /* 0x000000010200780c */ /* 0x002fda0003f05270 */
[----:B------:R-:W-:Y:S05]  /*0980*/  @P0 BRA `(.L_x_11) ;  /* 0x0000000000480947 */ /* 0x000fea0003800000 */
        /* <DEDUP_REMOVED lines=9> */
[----:B------:R-:W-:Y:S01]  /*0a20*/  USHF.L.U32 UR6, UR6, 0x1, URZ ;  /* 0x0000000106067899 */ /* 0x000fe200080006ff */
[----:B------:R-:W-:Y:S01]  /*0a30*/  ELECT P0, URZ, PT ;  /* 0x0000000000ff782f */ /* 0x000fe20003800000 */
[----:B-1----:R-:W-:Y:S01]  /*0a40*/  ULEA UR4, UR4, UR5, 0x18 ;  /* 0x0000000504047291 */ /* 0x002fe2000f8ec0ff */
[----:B------:R-:W1:Y:S11]  /*0a50*/  FENCE.VIEW.ASYNC.S ;  /* 0x00000000000073c6 */ /* 0x000e760000000000 */
[----:B-1----:R1:W3:Y:S01]  /*0a60*/  SYNCS.EXCH.64 URZ, [UR4+0x180], UR8 ;  /* 0x0001800804ff75b2 */ /* 0x0022e20008000100 */
[----:B------:R1:W4:Y:S01]  /*0a70*/  SYNCS.EXCH.64 URZ, [UR4+0x190], UR6 ;  /* 0x0001900604ff75b2 */ /* 0x0003220008000100 */
[----:B------:R1:W1:Y:S01]  /*0a80*/  SYNCS.EXCH.64 URZ, [UR4+0x188], UR8 ;  /* 0x0001880804ff75b2 */ /* 0x0002620008000100 */
[----:B------:R1:W1:Y:S01]  /*0a90*/  SYNCS.EXCH.64 URZ, [UR4+0x198], UR6 ;  /* 0x0001980604ff75b2 */ /* 0x0002620008000100 */
[----:B------:R-:W-:Y:S01]  /*0aa0*/  NOP ;  /* 0x0000000000007918 */ /* 0x000fe20000000000 */
.L_x_11:
[----:B------:R-:W2:Y:S01]  /*0ab0*/  SHFL.IDX PT, R2, R159, RZ, 0x1f ;  /* 0x00001fff9f027589 */ /* 0x000ea200000e0000 */
[----:B------:R-:W-:Y:S01]  /*0ac0*/  NOP ;  /* 0x0000000000007918 */ /* 0x000fe20000000000 */
[----:B--2---:R-:W-:-:S13]  /*0ad0*/  ISETP.NE.AND P0, PT, R2, 0x3, PT ;  /* 0x000000030200780c */ /* 0x004fda0003f05270 */
[----:B------:R-:W-:Y:S05]  /*0ae0*/  @P0 BRA `(.L_x_12) ;  /* 0x0000000000300947 */ /* 0x000fea0003800000 */
[----:B-1----:R-:W1:Y:S01]  /*0af0*/  S2UR UR6, SR_CgaCtaId ;  /* 0x00000000000679c3 */ /* 0x002e620000008800 */
[----:B------:R-:W-:Y:S01]  /*0b00*/  UMOV UR4, 0x400 ;  /* 0x0000040000047882 */ /* 0x000fe20000000000 */
[----:B------:R-:W-:Y:S01]  /*0b10*/  UMOV UR5, 0x20 ;  /* 0x0000002000057882 */ /* 0x000fe20000000000 */
[----:B------:R-:W-:Y:S01]  /*0b20*/  ELECT P0, URZ, PT ;  /* 0x0000000000ff782f */ /* 0x000fe20003800000 */
[----:B-1----:R-:W-:Y:S02]  /*0b30*/  ULEA UR6, UR6, UR4, 0x18 ;  /* 0x0000000406067291 */ /* 0x002fe4000f8ec0ff */
[----:B------:R-:W-:-:S04]  /*0b40*/  UIADD3 UR4, UPT, UPT, -UR5, 0x100000, URZ ;  /* 0x0010000005047890 */ /* 0x000fc8000fffe1ff */
[----:B------:R-:W-:Y:S02]  /*0b50*/  USHF.L.U32 UR5, UR4, 0xb, URZ ;  /* 0x0000000b04057899 */ /* 0x000fe400080006ff */
[----:B------:R-:W-:Y:S01]  /*0b60*/  USHF.L.U32 UR4, UR4, 0x1, URZ ;  /* 0x0000000104047899 */ /* 0x000fe200080006ff */
[----:B------:R-:W1:Y:S11]  /*0b70*/  FENCE.VIEW.ASYNC.S ;  /* 0x00000000000073c6 */ /* 0x000e760000000000 */
[----:B-1----:R2:W1:Y:S01]  /*0b80*/  SYNCS.EXCH.64 URZ, [UR6+0x1a0], UR4 ;  /* 0x0001a00406ff75b2 */ /* 0x0024620008000100 */
[----:B------:R2:W1:Y:S02]  /*0b90*/  SYNCS.EXCH.64 URZ, [UR6+0x1a8], UR4 ;  /* 0x0001a80406ff75b2 */ /* 0x0004640008000100 */
[----:B--2---:R-:W-:Y:S01]  /*0ba0*/  NOP ;  /* 0x0000000000007918 */ /* 0x004fe20000000000 */
.L_x_12:
[----:B------:R-:W2:Y:S01]  /*0bb0*/  SHFL.IDX PT, R2, R159, RZ, 0x1f ;  /* 0x00001fff9f027589 */ /* 0x000ea200000e0000 */
[----:B------:R-:W-:Y:S01]  /*0bc0*/  NOP ;  /* 0x0000000000007918 */ /* 0x000fe20000000000 */
[----:B--2---:R-:W-:-:S13]  /*0bd0*/  ISETP.NE.AND P0, PT, R2, 0x4, PT ;  /* 0x000000040200780c */ /* 0x004fda0003f05270 */
[----:B------:R-:W-:Y:S05]  /*0be0*/  @P0 BRA `(.L_x_13) ;  /* 0x00000000004c0947 */ /* 0x000fea0003800000 */
[----:B-1----:R-:W1:Y:S01]  /*0bf0*/  S2UR UR6, SR_CgaCtaId ;  /* 0x00000000000679c3 */ /* 0x002e620000008800 */
[----:B------:R-:W-:Y:S01]  /*0c00*/  UMOV UR4, 0x720 ;  /* 0x0000072000047882 */ /* 0x000fe20000000000 */
[----:B------:R-:W-:Y:S01]  /*0c10*/  UMOV UR5, 0x400 ;  /* 0x0000040000057882 */ /* 0x000fe20000000000 */
[----:B------:R-:W-:Y:S01]  /*0c20*/  USEL UR4, UR4, 0x620, UP3 ;  /* 0x0000062004047887 */ /* 0x000fe20009800000 */
[----:B------:R-:W-:Y:S01]  /*0c30*/  UMOV UR8, 0x1 ;  /* 0x0000000100087882 */ /* 0x000fe20000000000 */
[----:B------:R-:W-:Y:S01]  /*0c40*/  ELECT P0, URZ, PT ;  /* 0x0000000000ff782f */ /* 0x000fe20003800000 */
[----:B------:R-:W-:-:S04]  /*0c50*/  UIADD3 UR8, UPT, UPT, -UR8, 0x100000, URZ ;  /* 0x0010000008087890 */ /* 0x000fc8000fffe1ff */
[----:B------:R-:W-:Y:S02]  /*0c60*/  USHF.L.U32 UR9, UR8, 0xb, URZ ;  /* 0x0000000b08097899 */ /* 0x000fe400080006ff */
[----:B------:R-:W-:Y:S02]  /*0c70*/  USHF.L.U32 UR8, UR8, 0x1, URZ ;  /* 0x0000000108087899 */ /* 0x000fe400080006ff */
[----:B-1----:R-:W-:Y:S02]  /*0c80*/  ULEA UR6, UR6, UR5, 0x18 ;  /* 0x0000000506067291 */ /* 0x002fe4000f8ec0ff */
[----:B------:R-:W-:-:S04]  /*0c90*/  UIADD3 UR4, UPT, UPT, -UR4, 0x100000, URZ ;  /* 0x0010000004047890 */ /* 0x000fc8000fffe1ff */
[----:B------:R-:W-:Y:S02]  /*0ca0*/  USHF.L.U32 UR5, UR4, 0xb, URZ ;  /* 0x0000000b04057899 */ /* 0x000fe400080006ff */
[----:B------:R-:W-:Y:S01]  /*0cb0*/  USHF.L.U32 UR4, UR4, 0x1, URZ ;  /* 0x0000000104047899 */ /* 0x000fe200080006ff */
[----:B------:R-:W1:Y:S03]  /*0cc0*/  FENCE.VIEW.ASYNC.S ;  /* 0x00000000000073c6 */ /* 0x000e660000000000 */
[----:B-1----:R2:W1:Y:S08]  /*0cd0*/  SYNCS.EXCH.64 URZ, [UR6+0x1b0], UR8 ;  /* 0x0001b00806ff75b2 */ /* 0x0024700008000100 */
[----:B------:R2:W1:Y:S01]  /*0ce0*/  SYNCS.EXCH.64 URZ, [UR6+0x1c0], UR4 ;  /* 0x0001c00406ff75b2 */ /* 0x0004620008000100 */
[----:B------:R2:W1:Y:S01]  /*0cf0*/  SYNCS.EXCH.64 URZ, [UR6+0x1b8], UR8 ;  /* 0x0001b80806ff75b2 */ /* 0x0004620008000100 */
[----:B------:R2:W1:Y:S02]  /*0d00*/  SYNCS.EXCH.64 URZ, [UR6+0x1c8], UR4 ;  /* 0x0001c80406ff75b2 */ /* 0x0004640008000100 */
[----:B--2---:R-:W-:Y:S01]  /*0d10*/  NOP ;  /* 0x0000000000007918 */ /* 0x004fe20000000000 */
.L_x_13:
[----:B------:R-:W2:Y:S01]  /*0d20*/  SHFL.IDX PT, R2, R159, RZ, 0x1f ;  /* 0x00001fff9f027589 */ /* 0x000ea200000e0000 */
[----:B------:R-:W-:Y:S01]  /*0d30*/  NOP ;  /* 0x0000000000007918 */ /* 0x000fe20000000000 */
[----:B--2---:R-:W-:-:S13]  /*0d40*/  ISETP.NE.AND P0, PT, R2, 0x5, PT ;  /* 0x000000050200780c */ /* 0x004fda0003f05270 */
[----:B------:R-:W-:Y:S05]  /*0d50*/  @P0 BRA `(.L_x_14) ;  /* 0x0000000000580947 */ /* 0x000fea0003800000 */
[----:B-1----:R-:W1:Y:S01]  /*0d60*/  S2UR UR4, SR_CgaCtaId ;  /* 0x00000000000479c3 */ /* 0x002e620000008800 */
        /* <DEDUP_REMOVED lines=12> */
[----:B-1----:R2:W1:Y:S01]  /*0e30*/  SYNCS.EXCH.64 URZ, [UR4+0x1d0], UR8 ;  /* 0x0001d00804ff75b2 */ /* 0x0024620008000100 */
[----:B------:R2:W1:Y:S01]  /*0e40*/  SYNCS.EXCH.64 URZ, [UR4+0x1f0], UR6 ;  /* 0x0001f00604ff75b2 */ /* 0x0004620008000100 */
[----:B------:R2:W1:Y:S01]  /*0e50*/  SYNCS.EXCH.64 URZ, [UR4+0x1d8], UR8 ;  /* 0x0001d80804ff75b2 */ /* 0x0004620008000100 */
[----:B------:R2:W1:Y:S01]  /*0e60*/  SYNCS.EXCH.64 URZ, [UR4+0x1f8], UR6 ;  /* 0x0001f80604ff75b2 */ /* 0x0004620008000100 */
[----:B------:R2:W1:Y:S01]  /*0e70*/  SYNCS.EXCH.64 URZ, [UR4+0x1e0], UR8 ;  /* 0x0001e00804ff75b2 */ /* 0x0004620008000100 */
[----:B------:R2:W1:Y:S01]  /*0e80*/  SYNCS.EXCH.64 URZ, [UR4+0x200], UR6 ;  /* 0x0002000604ff75b2 */ /* 0x0004620008000100 */
[----:B------:R2:W1:Y:S01]  /*0e90*/  SYNCS.EXCH.64 URZ, [UR4+0x1e8], UR8 ;  /* 0x0001e80804ff75b2 */ /* 0x0004620008000100 */
[----:B------:R2:W1:Y:S02]  /*0ea0*/  SYNCS.EXCH.64 URZ, [UR4+0x208], UR6 ;  /* 0x0002080604ff75b2 */ /* 0x0004640008000100 */
[----:B--2---:R-:W-:Y:S01]  /*0eb0*/  NOP ;  /* 0x0000000000007918 */ /* 0x004fe20000000000 */
.L_x_14:
[----:B------:R-:W2:Y:S01]  /*0ec0*/  SHFL.IDX PT, R2, R159, RZ, 0x1f ;  /* 0x00001fff9f027589 */ /* 0x000ea200000e0000 */
[----:B------:R-:W1:Y:S01]  /*0ed0*/  S2UR UR45, SR_CgaCtaId ;  /* 0x00000000002d79c3 */ /* 0x000e620000008800 */
[----:B------:R-:W-:Y:S01]  /*0ee0*/  NOP ;  /* 0x0000000000007918 */ /* 0x000fe20000000000 */
[----:B--2---:R-:W-:-:S13]  /*0ef0*/  ISETP.NE.AND P0, PT, R2, 0x3, PT ;  /* 0x000000030200780c */ /* 0x004fda0003f05270 */
[----:B-1----:R-:W-:Y:S05]  /*0f00*/  @P0 BRA `(.L_x_15) ;  /* 0x0000000000340947 */ /* 0x002fea0003800000 */
[----:B------:R-:W-:Y:S01]  /*0f10*/  UMOV UR4, 0x400 ;  /* 0x0000040000047882 */ /* 0x000fe20000000000 */
[----:B------:R-:W-:Y:S01]  /*0f20*/  UMOV UR6, 0x20 ;  /* 0x0000002000067882 */ /* 0x000fe20000000000 */
[----:B------:R-:W-:Y:S02]  /*0f30*/  ULEA UR4, UR45, UR4, 0x18 ;  /* 0x000000042d047291 */ /* 0x000fe4000f8ec0ff */
[----:B------:R-:W-:-:S04]  /*0f40*/  UIADD3 UR6, UPT, UPT, -UR6, 0x100000, URZ ;  /* 0x0010000006067890 */ /* 0x000fc8000fffe1ff */
[----:B------:R-:W-:Y:S02]  /*0f50*/  USHF.L.U32 UR7, UR6, 0xb, URZ ;  /* 0x0000000b06077899 */ /* 0x000fe400080006ff */
[----:B------:R-:W-:Y:S01]  /*0f60*/  USHF.L.U32 UR6, UR6, 0x1, URZ ;  /* 0x0000000106067899 */ /* 0x000fe200080006ff */
[----:B------:R-:W-:Y:S01]  /*0f70*/  ELECT P0, URZ, PT ;  /* 0x0000000000ff782f */ /* 0x000fe20003800000 */
[----:B------:R-:W1:Y:S10]  /*0f80*/  FENCE.VIEW.ASYNC.S ;  /* 0x00000000000073c6 */ /* 0x000e740000000000 */
[----:B-1----:R1:W2:Y:S01]  /*0f90*/  SYNCS.EXCH.64 URZ, [UR4+0x210], UR6 ;  /* 0x0002100604ff75b2 */ /* 0x0022a20008000100 */
[----:B------:R1:W1:Y:S01]  /*0fa0*/  SYNCS.EXCH.64 URZ, [UR4+0x220], UR6 ;  /* 0x0002200604ff75b2 */ /* 0x0002620008000100 */
[----:B------:R1:W1:Y:S01]  /*0fb0*/  SYNCS.EXCH.64 URZ, [UR4+0x218], UR6 ;  /* 0x0002180604ff75b2 */ /* 0x0002620008000100 */
[----:B------:R1:W1:Y:S01]  /*0fc0*/  SYNCS.EXCH.64 URZ, [UR4+0x228], UR6 ;  /* 0x0002280604ff75b2 */ /* 0x0002620008000100 */
[----:B------:R-:W-:Y:S01]  /*0fd0*/  NOP ;  /* 0x0000000000007918 */ /* 0x000fe20000000000 */
.L_x_15:
[----:B-1----:R-:W1:Y:S01]  /*0fe0*/  LDCU UR4, c[0x0][0x36c] ;  /* 0x00006d80ff0477ac */ /* 0x002e620008000800 */
[----:B------:R-:W-:Y:S01]  /*0ff0*/  ISETP.NE.OR P3, PT, R0, 0x2, !P3 ;  /* 0x000000020000780c */ /* 0x000fe20005f65670 */
[----:B------:R-:W-:Y:S01]  /*1000*/  NOP ;  /* 0x0000000000007918 */ /* 0x000fe20000000000 */
[----:B------:R-:W-:Y:S01]  /*1010*/  LOP3.LUT R0, R170, 0x1f, RZ, 0xc0, !PT ;  /* 0x0000001faa007812 */ /* 0x000fe200078ec0ff */
[----:B------:R-:W-:Y:S02]  /*1020*/  UISETP.NE.AND UP4, UPT, UR17, URZ, UPT ;  /* 0x000000ff1100728c */ /* 0x000fe4000bf85270 */
[----:B-1----:R-:W-:-:S09]  /*1030*/  UISETP.EQ.U32.AND UP5, UPT, UR4, 0x1, UPT ;  /* 0x000000010400788c */ /* 0x002fd2000bfa2070 */
[----:B------:R-:W-:Y:S05]  /*1040*/  BRA.U !UP5, `(.L_x_16) ;  /* 0x000000010d087547 */ /* 0x000fea000b800000 */
[----:B--234-:R-:W-:Y:S01]  /*1050*/  UCGABAR_ARV ;  /* 0x00000000000079c7 */ /* 0x01cfe20008000000 */
[----:B------:R-:W-:Y:S05]  /*1060*/  BRA `(.L_x_17) ;  /* 0x0000000000047947 */ /* 0x000fea0003800000 */
.L_x_16:
[----:B--234-:R-:W-:Y:S01]  /*1070*/  NOP ;  /* 0x0000000000007918 */ /* 0x01cfe20000000000 */
.L_x_17:
[----:B------:R-:W1:Y:S01]  /*1080*/  S2UR UR7, SR_CTAID.X ;  /* 0x00000000000779c3 */ /* 0x000e620000002500 */
[----:B------:R-:W-:-:S05]  /*1090*/  CS2R.32 R160, SR_CgaSize ;  /* 0x0000000000a07805 */ /* 0x000fca0000008a00 */
[----:B------:R-:W-:-:S05]  /*10a0*/  IMAD R160, R160, -0xa0, RZ ;  /* 0xffffff60a0a07824 */ /* 0x000fca00078e02ff */
[----:B------:R-:W-:-:S14]  /*10b0*/  R2UR UR5, R160 ;  /* 0x00000000a00572ca */ /* 0x000fdc00000e0000 */
[----:B------:R-:W2:Y:S01]  /*10c0*/  LDCU UR5, c[0x0][UR5+0x2b0] ;  /* 0x00005600050577ac */ /* 0x000ea20008000800 */
[----:B------:R-:W-:-:S05]  /*10d0*/  CS2R.32 R160, SR_CgaSize ;  /* 0x0000000000a07805 */ /* 0x000fca0000008a00 */
[----:B------:R-:W-:-:S05]  /*10e0*/  IMAD R160, R160, -0xa0, RZ ;  /* 0xffffff60a0a07824 */ /* 0x000fca00078e02ff */
[----:B------:R-:W-:-:S14]  /*10f0*/  R2UR UR4, R160 ;  /* 0x00000000a00472ca */ /* 0x000fdc00000e0000 */
[----:B------:R-:W3:Y:S01]  /*1100*/  LDCU UR4, c[0x0][UR4+0x2b4] ;  /* 0x00005680040477ac */ /* 0x000ee20008000800 */
[----:B------:R-:W4:Y:S01]  /*1110*/  S2UR UR8, SR_CTAID.Y ;  /* 0x00000000000879c3 */ /* 0x000f220000002600 */
[----:B------:R-:W-:-:S05]  /*1120*/  CS2R.32 R160, SR_CgaSize ;  /* 0x0000000000a07805 */ /* 0x000fca0000008a00 */
[----:B------:R-:W-:-:S05]  /*1130*/  IMAD R160, R160, -0xa0, RZ ;  /* 0xffffff60a0a07824 */ /* 0x000fca00078e02ff */
[----:B------:R-:W-:-:S14]  /*1140*/  R2UR UR9, R160 ;  /* 0x00000000a00972ca */ /* 0x000fdc00000e0000 */
[----:B------:R-:W3:Y:S01]  /*1150*/  LDCU UR9, c[0x0][UR9+0x2a0] ;  /* 0x00005400090977ac */ /* 0x000ee20008000800 */
[----:B------:R-:W3:Y:S01]  /*1160*/  LDCU UR21, c[0x0][0xb24] ;  /* 0x00016480ff1577ac */ /* 0x000ee20008000800 */
[----:B------:R-:W1:Y:S01]  /*1170*/  S2UR UR36, SR_CTAID.Z ;  /* 0x00000000002479c3 */ /* 0x000e620000002700 */
[----:B------:R-:W-:-:S05]  /*1180*/  CS2R.32 R160, SR_CgaSize ;  /* 0x0000000000a07805 */ /* 0x000fca0000008a00 */
[----:B------:R-:W-:-:S05]  /*1190*/  IMAD R160, R160, -0xa0, RZ ;  /* 0xffffff60a0a07824 */ /* 0x000fca00078e02ff */
[----:B------:R-:W-:-:S14]  /*11a0*/  R2UR UR63, R160 ;  /* 0x00000000a03f72ca */ /* 0x000fdc00000e0000 */
[----:B------:R-:W3:Y:S01]  /*11b0*/  LDCU UR63, c[0x0][UR63+0x2a4] ;  /* 0x000054803f3f77ac */ /* 0x000ee20008000800 */
[----:B------:R-:W3:Y:S01]  /*11c0*/  LDCU UR42, c[0x0][0xb24] ;  /* 0x00016480ff2a77ac */ /* 0x000ee20008000800 */
[----:B-1----:R-:W-:Y:S01]  /*11d0*/  I2FP.F32.U32 R3, UR7 ;  /* 0x0000000700037c45 */ /* 0x002fe20008201000 */
[----:B------:R-:W1:Y:S04]  /*11e0*/  LDCU UR28, c[0x0][0xb30] ;  /* 0x00016600ff1c77ac */ /* 0x000e680008000800 */
[----:B--2---:R-:W-:Y:S01]  /*11f0*/  FMUL R3, R3, UR5 ;  /* 0x0000000503037c20 */ /* 0x004fe20008400000 */
[----:B------:R-:W-:Y:S01]  /*1200*/  USHF.L.U32 UR26, UR45, 0x9, URZ ;  /* 0x000000092d1a7899 */ /* 0x000fe200080006ff */
[----:B----4-:R-:W-:Y:S01]  /*1210*/  I2FP.F32.U32 R2, UR8 ;  /* 0x0000000800027c45 */ /* 0x010fe20008201000 */
[----:B---3--:R-:W-:-:S03]  /*1220*/  UISETP.GE.AND UP2, UPT, UR21, 0x1, UPT ;  /* 0x000000011500788c */ /* 0x008fc6000bf46270 */
[----:B------:R-:W2:Y:S01]  /*1230*/  F2I.U32.TRUNC.NTZ R3, R3 ;  /* 0x0000000300037305 */ /* 0x000ea2000020f000 */
[----:B------:R-:W-:Y:S01]  /*1240*/  UMOV UR16, UR7 ;  /* 0x0000000700107c82 */ /* 0x000fe20008000000 */
[----:B------:R-:W-:Y:S01]  /*1250*/  FMUL R2, R2, UR4 ;  /* 0x0000000402027c20 */ /* 0x000fe20008400000 */
[----:B------:R-:W-:-:S05]  /*1260*/  UMOV UR20, UR8 ;  /* 0x0000000800147c82 */ /* 0x000fca0008000000 */
[----:B------:R-:W3:Y:S01]  /*1270*/  F2I.U32.TRUNC.NTZ R2, R2 ;  /* 0x0000000200027305 */ /* 0x000ee2000020f000 */
[----:B--2---:R-:W-:Y:S02]  /*1280*/  R2UR UR4, R3 ;  /* 0x00000000030472ca */ /* 0x004fe400000e0000 */
[----:B---3--:R-:W-:Y:S02]  /*1290*/  R2UR UR6, R2 ;  /* 0x00000000020672ca */ /* 0x008fe400000e0000 */
[----:B------:R-:W-:-:S09]  /*12a0*/  PRMT R2, RZ, 0x7610, R2 ;  /* 0x00007610ff027816 */ /* 0x000fd20000000002 */
[----:B------:R-:W-:-:S04]  /*12b0*/  UIADD3 UR5, UPT, UPT, -UR4, URZ, URZ ;  /* 0x000000ff04057290 */ /* 0x000fc8000fffe1ff */
[----:B------:R-:W-:Y:S02]  /*12c0*/  UIMAD UR5, UR9, UR5, UR7 ;  /* 0x00000005090572a4 */ /* 0x000fe4000f8e0207 */
[----:B------:R-:W-:-:S04]  /*12d0*/  UIADD3 UR4, UPT, UPT, -UR6, URZ, URZ ;  /* 0x000000ff06047290 */ /* 0x000fc8000fffe1ff */
[----:B------:R-:W-:Y:S01]  /*12e0*/  IMAD.U32 R160, RZ, RZ, UR5 ;  /* 0x00000005ffa07e24 */ /* 0x000fe2000f8e00ff */
[----:B------:R-:W-:Y:S01]  /*12f0*/  UIMAD UR63, UR63, UR4, UR8 ;  /* 0x000000043f3f72a4 */ /* 0x000fe2000f8e0208 */
[----:B-1----:R-:W-:Y:S11]  /*1300*/  BRA.U UP4, `(.L_x_18) ;  /* 0x00000001047c7547 */ /* 0x002ff6000b800000 */
[----:B------:R-:W-:Y:S01]  /*1310*/  UISETP.NE.AND UP0, UPT, UR63, 0x1, UPT ;  /* 0x000000013f00788c */ /* 0x000fe2000bf05270 */
[----:B------:R-:W-:Y:S01]  /*1320*/  R2UR UR8, R160 ;  /* 0x00000000a00872ca */ /* 0x000fe200000e0000 */
[----:B------:R-:W-:Y:S02]  /*1330*/  UISETP.NE.AND UP1, UPT, UR63, 0x2, UPT ;  /* 0x000000023f00788c */ /* 0x000fe4000bf25270 */
[----:B------:R-:W-:Y:S02]  /*1340*/  USEL UR5, URZ, 0x2, UP0 ;  /* 0x00000002ff057887 */ /* 0x000fe40008000000 */
[----:B------:R-:W-:Y:S02]  /*1350*/  UISETP.NE.AND UP0, UPT, UR63, 0x3, UPT ;  /* 0x000000033f00788c */ /* 0x000fe4000bf05270 */
[----:B------:R-:W-:Y:S02]  /*1360*/  USEL UR4, URZ, 0x4, UP1 ;  /* 0x00000004ff047887 */ /* 0x000fe40008800000 */
[----:B------:R-:W-:-:S02]  /*1370*/  UISETP.NE.AND UP1, UPT, UR63, 0x4, UPT ;  /* 0x000000043f00788c */ /* 0x000fc4000bf25270 */
[----:B------:R-:W-:Y:S02]  /*1380*/  USEL UR7, URZ, 0x8, UP0 ;  /* 0x00000008ff077887 */ /* 0x000fe40008000000 */
[----:B------:R-:W-:Y:S02]  /*1390*/  UISETP.NE.AND UP0, UPT, UR63, 0x5, UPT ;  /* 0x000000053f00788c */ /* 0x000fe4000bf05270 */
[----:B------:R-:W-:Y:S02]  /*13a0*/  USEL UR6, URZ, 0x10, UP1 ;  /* 0x00000010ff067887 */ /* 0x000fe40008800000 */
[----:B------:R-:W-:Y:S02]  /*13b0*/  UISETP.NE.AND UP1, UPT, UR63, 0x6, UPT ;  /* 0x000000063f00788c */ /* 0x000fe4000bf25270 */
[----:B------:R-:W-:Y:S02]  /*13c0*/  USEL UR11, URZ, 0x20, UP0 ;  /* 0x00000020ff0b7887 */ /* 0x000fe40008000000 */
[----:B------:R-:W-:-:S02]  /*13d0*/  UISETP.NE.AND UP0, UPT, UR63, 0x7, UPT ;  /* 0x000000073f00788c */ /* 0x000fc4000bf05270 */
[----:B------:R-:W-:Y:S02]  /*13e0*/  USEL UR12, URZ, 0x40, UP1 ;  /* 0x00000040ff0c7887 */ /* 0x000fe40008800000 */
[----:B------:R-:W-:Y:S02]  /*13f0*/  UISETP.NE.AND UP1, UPT, UR63, URZ, UPT ;  /* 0x000000ff3f00728c */ /* 0x000fe4000bf25270 */
[----:B------:R-:W-:Y:S02]  /*1400*/  USEL UR13, URZ, 0x80, UP0 ;  /* 0x00000080ff0d7887 */ /* 0x000fe40008000000 */
[----:B------:R-:W-:Y:S02]  /*1410*/  UISETP.NE.AND UP0, UPT, UR8, URZ, UPT ;  /* 0x000000ff0800728c */ /* 0x000fe4000bf05270 */
[----:B------:R-:W-:Y:S02]  /*1420*/  UISETP.EQ.OR UP1, UPT, UR8, URZ, !UP1 ;  /* 0x000000ff0800728c */ /* 0x000fe4000cf22670 */
[----:B------:R-:W-:-:S02]  /*1430*/  USEL UR9, UR5, 0x2, UP0 ;  /* 0x0000000205097887 */ /* 0x000fc40008000000 */
[----:B------:R-:W-:Y:S02]  /*1440*/  USEL UR4, UR4, 0x4, UP0 ;  /* 0x0000000404047887 */ /* 0x000fe40008000000 */
[----:B------:R-:W-:Y:S02]  /*1450*/  USEL UR5, URZ, 0x1, !UP1 ;  /* 0x00000001ff057887 */ /* 0x000fe4000c800000 */
[----:B------:R-:W-:Y:S02]  /*1460*/  USEL UR10, UR7, 0x8, UP0 ;  /* 0x00000008070a7887 */ /* 0x000fe40008000000 */
[----:B------:R-:W-:Y:S02]  /*1470*/  USEL UR8, UR6, 0x10, UP0 ;  /* 0x0000001006087887 */ /* 0x000fe40008000000 */
[----:B------:R-:W-:Y:S02]  /*1480*/  UIADD3 UR4, UPT, UPT, UR4, UR9, UR5 ;  /* 0x0000000904047290 */ /* 0x000fe4000fffe005 */
[----:B------:R-:W-:-:S02]  /*1490*/  USEL UR7, UR11, 0x20, UP0 ;  /* 0x000000200b077887 */ /* 0x000fc40008000000 */
[----:B------:R-:W-:Y:S02]  /*14a0*/  USEL UR6, UR12, 0x40, UP0 ;  /* 0x000000400c067887 */ /* 0x000fe40008000000 */
[----:B------:R-:W-:Y:S02]  /*14b0*/  UIADD3 UR4, UPT, UPT, UR8, UR10, UR4 ;  /* 0x0000000a08047290 */ /* 0x000fe4000fffe004 */
[----:B------:R-:W-:Y:S02]  /*14c0*/  USEL UR5, UR13, 0x80, UP0 ;  /* 0x000000800d057887 */ /* 0x000fe40008000000 */
[----:B------:R-:W-:-:S04]  /*14d0*/  UIADD3 UR4, UPT, UPT, UR6, UR7, UR4 ;  /* 0x0000000706047290 */ /* 0x000fc8000fffe004 */
[----:B------:R-:W-:-:S06]  /*14e0*/  UIADD3 UR4, UPT, UPT, UR4, UR5, URZ ;  /* 0x0000000504047290 */ /* 0x000fcc000fffe0ff */
[----:B------:R-:W-:Y:S02]  /*14f0*/  MOV R2, UR4 ;  /* 0x0000000400027c02 */ /* 0x000fe40008000f00 */
.L_x_18:
[----:B------:R-:W-:Y:S05]  /*1500*/  BRA.U !UP2, `(.L_x_19) ;  /* 0x000000010ad47547 */ /* 0x000fea000b800000 */
[----:B------:R-:W1:Y:S01]  /*1510*/  LDCU.128 UR12, c[0x0][0xb10] ;  /* 0x00016200ff0c77ac */ /* 0x000e620008000c00 */
[----:B------:R-:W2:Y:S01]  /*1520*/  LDCU UR6, c[0x0][0x370] ;  /* 0x00006e00ff0677ac */ /* 0x000ea20008000800 */
[----:B------:R-:W3:Y:S01]  /*1530*/  LDCU UR5, c[0x0][0x374] ;  /* 0x00006e80ff0577ac */ /* 0x000ee20008000800 */
[----:B------:R-:W4:Y:S01]  /*1540*/  LDCU UR27, c[0x0][0xb0c] ;  /* 0x00016180ff1b77ac */ /* 0x000f220008000800 */
[----:B------:R-:W4:Y:S01]  /*1550*/  LDCU UR4, c[0x0][0xb20] ;  /* 0x00016400ff0477ac */ /* 0x000f220008000800 */
[----:B------:R-:W4:Y:S01]  /*1560*/  LDCU.64 UR8, c[0x0][0xb28] ;  /* 0x00016500ff0877ac */ /* 0x000f220008000a00 */
[----:B-1----:R-:W-:Y:S02]  /*1570*/  UISETP.NE.AND UP0, UPT, UR14, 0x1, UPT ;  /* 0x000000010e00788c */ /* 0x002fe4000bf05270 */
[----:B---3--:R-:W-:Y:S02]  /*1580*/  UIMAD.WIDE.U32 UR10, UR5, UR15, URZ ;  /* 0x0000000f050a72a5 */ /* 0x008fe4000f8e00ff */
[----:B--2---:R-:W-:-:S02]  /*1590*/  UIMAD.WIDE.U32 UR22, UR6, UR12, URZ ;  /* 0x0000000c061672a5 */ /* 0x004fc4000f8e00ff */
[----:B----4-:R-:W-:Y:S02]  /*15a0*/  UISETP.NE.AND UP1, UPT, UR27, 0x1, UPT ;  /* 0x000000011b00788c */ /* 0x010fe4000bf25270 */
[----:B------:R-:W-:Y:S01]  /*15b0*/  UISETP.NE.AND UP2, UPT, UR21, 0x1, UPT ;  /* 0x000000011500788c */ /* 0x000fe2000bf45270 */
[----:B------:R-:W-:Y:S02]  /*15c0*/  UMOV UR10, UR11 ;  /* 0x0000000b000a7c82 */ /* 0x000fe40008000000 */
[----:B------:R-:W-:Y:S01]  /*15d0*/  UMOV UR22, UR23 ;  /* 0x0000001700167c82 */ /* 0x000fe20008000000 */
[----:B------:R-:W-:Y:S02]  /*15e0*/  @UP0 USHF.R.U32.HI UR5, URZ, UR4, UR10 ;  /* 0x00000004ff050299 */ /* 0x000fe4000801160a */
[----:B------:R-:W-:Y:S02]  /*15f0*/  UIMAD.WIDE.U32 UR24, UR20, UR15, URZ ;  /* 0x0000000f141872a5 */ /* 0x000fe4000f8e00ff */
[----:B------:R-:W-:-:S02]  /*1600*/  UIMAD.WIDE.U32 UR10, UR5, UR8, URZ ;  /* 0x00000008050a72a5 */ /* 0x000fc4000f8e00ff */
[----:B------:R-:W-:Y:S02]  /*1610*/  @UP1 USHF.R.U32.HI UR6, URZ, UR13, UR22 ;  /* 0x0000000dff061299 */ /* 0x000fe40008011616 */
[----:B------:R-:W-:Y:S02]  /*1620*/  UIMAD.WIDE.U32 UR18, UR16, UR12, URZ ;  /* 0x0000000c101272a5 */ /* 0x000fe4000f8e00ff */
[----:B------:R-:W-:Y:S01]  /*1630*/  UIMAD.WIDE.U32 UR22, UR6, UR8, URZ ;  /* 0x00000008061672a5 */ /* 0x000fe2000f8e00ff */
[----:B------:R-:W-:Y:S01]  /*1640*/  UMOV UR24, UR25 ;  /* 0x0000001900187c82 */ /* 0x000fe20008000000 */
[----:B------:R-:W-:Y:S01]  /*1650*/  UMOV UR10, UR11 ;  /* 0x0000000b000a7c82 */ /* 0x000fe20008000000 */
[----:B------:R-:W-:Y:S02]  /*1660*/  USHF.R.U32.HI UR24, URZ, UR4, UR24 ;  /* 0x00000004ff187299 */ /* 0x000fe40008011618 */
[----:B------:R-:W-:Y:S02]  /*1670*/  @UP2 USHF.R.U32.HI UR5, URZ, UR9, UR10 ;  /* 0x00000009ff052299 */ /* 0x000fe4000801160a */
[----:B------:R-:W-:Y:S01]  /*1680*/  UMOV UR7, UR23 ;  /* 0x0000001700077c82 */ /* 0x000fe20008000000 */
[----:B------:R-:W-:Y:S01]  /*1690*/  UMOV UR18, UR19 ;  /* 0x0000001300127c82 */ /* 0x000fe20008000000 */
[----:B------:R-:W-:-:S02]  /*16a0*/  @UP2 USHF.R.U32.HI UR6, URZ, UR9, UR7 ;  /* 0x00000009ff062299 */ /* 0x000fc40008011607 */
[----:B------:R-:W-:Y:S02]  /*16b0*/  USHF.R.U32.HI UR13, URZ, UR13, UR18 ;  /* 0x0000000dff0d7299 */ /* 0x000fe40008011612 */
[----:B------:R-:W-:Y:S02]  /*16c0*/  USEL UR4, UR20, UR24, !UP0 ;  /* 0x0000001814047287 */ /* 0x000fe4000c000000 */
[----:B------:R-:W-:Y:S02]  /*16d0*/  UIMAD UR7, UR5, UR21, URZ ;  /* 0x00000015050772a4 */ /* 0x000fe4000f8e02ff */
[----:B------:R-:W-:Y:S02]  /*16e0*/  USEL UR5, UR16, UR13, !UP1 ;  /* 0x0000000d10057287 */ /* 0x000fe4000c800000 */
[----:B------:R-:W-:Y:S02]  /*16f0*/  UIMAD UR12, UR6, UR21, URZ ;  /* 0x00000015060c72a4 */ /* 0x000fe4000f8e02ff */
[----:B------:R-:W-:-:S02]  /*1700*/  UISETP.GE.AND UP0, UPT, UR4, UR7, UPT ;  /* 0x000000070400728c */ /* 0x000fc4000bf06270 */
[----:B------:R-:W-:Y:S02]  /*1710*/  UIMAD.WIDE.U32 UR10, UR4, UR8, URZ ;  /* 0x00000008040a72a5 */ /* 0x000fe4000f8e00ff */
[----:B------:R-:W-:Y:S02]  /*1720*/  UISETP.GE.OR UP0, UPT, UR5, UR12, UP0 ;  /* 0x0000000c0500728c */ /* 0x000fe40008706670 */
[----:B------:R-:W-:Y:S02]  /*1730*/  UIMAD.WIDE.U32 UR12, UR5, UR8, URZ ;  /* 0x00000008050c72a5 */ /* 0x000fe4000f8e00ff */
[----:B------:R-:W-:Y:S01]  /*1740*/  UIADD3 UR10, UPT, UPT, -UR4, URZ, URZ ;  /* 0x000000ff040a7290 */ /* 0x000fe2000fffe1ff */
[----:B------:R-:W-:Y:S01]  /*1750*/  UMOV UR8, UR11 ;  /* 0x0000000b00087c82 */ /* 0x000fe20008000000 */
[----:B------:R-:W-:Y:S02]  /*1760*/  UIADD3 UR11, UPT, UPT, -UR5, URZ, URZ ;  /* 0x000000ff050b7290 */ /* 0x000fe4000fffe1ff */
[----:B------:R-:W-:-:S03]  /*1770*/  USHF.R.U32.HI UR8, URZ, UR9, UR8 ;  /* 0x00000009ff087299 */ /* 0x000fc60008011608 */
[----:B------:R-:W-:Y:S01]  /*1780*/  @!UP0 UMOV UR7, UR13 ;  /* 0x0000000d00078c82 */ /* 0x000fe20008000000 */
[----:B------:R-:W-:Y:S02]  /*1790*/  UIMAD UR20, UR14, UR10, UR20 ;  /* 0x0000000a0e1472a4 */ /* 0x000fe4000f8e0214 */
[----:B------:R-:W-:Y:S02]  /*17a0*/  USEL UR8, UR4, UR8, !UP2 ;  /* 0x0000000804087287 */ /* 0x000fe4000d000000 */
[----:B------:R-:W-:Y:S02]  /*17b0*/  @!UP0 USHF.R.U32.HI UR7, URZ, UR9, UR7 ;  /* 0x00000009ff078299 */ /* 0x000fe40008011607 */
[----:B------:R-:W-:Y:S02]  /*17c0*/  UIADD3 UR9, UPT, UPT, -UR8, URZ, URZ ;  /* 0x000000ff08097290 */ /* 0x000fe4000fffe1ff */
[----:B------:R-:W-:Y:S02]  /*17d0*/  @!UP0 USEL UR7, UR5, UR7, !UP2 ;  /* 0x0000000705078287 */ /* 0x000fe4000d000000 */
[----:B------:R-:W-:-:S02]  /*17e0*/  UIMAD UR9, UR21, UR9, UR4 ;  /* 0x00000009150972a4 */ /* 0x000fc4000f8e0204 */
[----:B------:R-:W-:Y:S02]  /*17f0*/  @!UP0 UIADD3 UR8, UPT, UPT, UR8, -UR7, URZ ;  /* 0x8000000708088290 */ /* 0x000fe4000fffe0ff */
[----:B------:R-:W-:Y:S02]  /*1800*/  @!UP0 UIMAD UR6, UR9, UR6, UR7 ;  /* 0x00000006090682a4 */ /* 0x000fe4000f8e0207 */
[----:B------:R-:W-:Y:S02]  /*1810*/  @!UP0 UIMAD UR4, UR8, UR21, UR5 ;  /* 0x00000015080482a4 */ /* 0x000fe4000f8e0205 */
[----:B------:R-:W-:Y:S02]  /*1820*/  UIMAD UR16, UR27, UR11, UR16 ;  /* 0x0000000b1b1072a4 */ /* 0x000fe4000f8e0210 */
[----:B------:R-:W-:Y:S01]  /*1830*/  UIMAD UR20, UR4, UR14, UR20 ;  /* 0x0000000e041472a4 */ /* 0x000fe2000f8e0214 */
[----:B------:R-:W-:Y:S02]  /*1840*/  @!UP0 UMOV UR5, UR6 ;  /* 0x0000000600058c82 */ /* 0x000fe40008000000 */
[----:B------:R-:W-:-:S12]  /*1850*/  UIMAD UR16, UR5, UR27, UR16 ;  /* 0x0000001b051072a4 */ /* 0x000fd8000f8e0210 */
.L_x_19:
[----:B------:R-:W-:Y:S02]  /*1860*/  UISETP.NE.AND UP1, UPT, UR28, 0x1, UPT ;  /* 0x000000011c00788c */ /* 0x000fe4000bf25270 */
[----:B------:R-:W-:Y:S02]  /*1870*/  UISETP.NE.AND UP0, UPT, UR17, 0x2, UPT ;  /* 0x000000021100788c */ /* 0x000fe4000bf05270 */
[----:B------:R-:W-:-:S05]  /*1880*/  ULOP3.LUT UR21, UR26, 0xe00, URZ, 0xc0, !UPT ;  /* 0x00000e001a157892 */ /* 0x000fca000f8ec0ff */
[----:B------:R-:W-:Y:S07]  /*1890*/  BRA.U UP1, `(.L_x_20) ;  /* 0x0000000101447547 */ /* 0x000fee000b800000 */
[----:B------:R-:W1:Y:S01]  /*18a0*/  LDCU.128 UR8, c[0x0][0xb10] ;  /* 0x00016200ff0877ac */ /* 0x000e620008000c00 */
[----:B------:R-:W2:Y:S01]  /*18b0*/  LDCU UR12, c[0x0][0xb0c] ;  /* 0x00016180ff0c77ac */ /* 0x000ea20008000800 */
[----:B------:R-:W3:Y:S01]  /*18c0*/  LDCU UR13, c[0x0][0xb20] ;  /* 0x00016400ff0d77ac */ /* 0x000ee20008000800 */
[----:B-1----:R-:W-:Y:S02]  /*18d0*/  UIMAD.WIDE.U32 UR6, UR16, UR8, URZ ;  /* 0x00000008100672a5 */ /* 0x002fe4000f8e00ff */
[----:B------:R-:W-:Y:S02]  /*18e0*/  UIMAD.WIDE.U32 UR4, UR20, UR11, URZ ;  /* 0x0000000b140472a5 */ /* 0x000fe4000f8e00ff */
[----:B--2---:R-:W-:Y:S02]  /*18f0*/  UISETP.NE.AND UP2, UPT, UR12, 0x1, UPT ;  /* 0x000000010c00788c */ /* 0x004fe4000bf45270 */
[----:B------:R-:W-:Y:S01]  /*1900*/  UISETP.NE.AND UP1, UPT, UR10, 0x1, UPT ;  /* 0x000000010a00788c */ /* 0x000fe2000bf25270 */
[----:B------:R-:W-:-:S02]  /*1910*/  UMOV UR6, UR7 ;  /* 0x0000000700067c82 */ /* 0x000fc40008000000 */
[----:B------:R-:W-:Y:S01]  /*1920*/  UMOV UR4, UR5 ;  /* 0x0000000500047c82 */ /* 0x000fe20008000000 */
[----:B------:R-:W-:Y:S02]  /*1930*/  USHF.R.U32.HI UR6, URZ, UR9, UR6 ;  /* 0x00000009ff067299 */ /* 0x000fe40008011606 */
[----:B---3--:R-:W-:Y:S02]  /*1940*/  USHF.R.U32.HI UR4, URZ, UR13, UR4 ;  /* 0x0000000dff047299 */ /* 0x008fe40008011604 */
[----:B------:R-:W-:Y:S02]  /*1950*/  USEL UR5, UR16, UR6, !UP2 ;  /* 0x0000000610057287 */ /* 0x000fe4000d000000 */
[----:B------:R-:W-:-:S04]  /*1960*/  USEL UR4, UR20, UR4, !UP1 ;  /* 0x0000000414047287 */ /* 0x000fc8000c800000 */
[----:B------:R-:W-:Y:S02]  /*1970*/  UIADD3 UR6, UPT, UPT, UR5, -UR4, URZ ;  /* 0x8000000405067290 */ /* 0x000fe4000fffe0ff */
[----:B------:R-:W-:Y:S02]  /*1980*/  UIADD3 UR4, UPT, UPT, -UR5, UR4, URZ ;  /* 0x0000000405047290 */ /* 0x000fe4000fffe1ff */
[----:B------:R-:W-:Y:S02]  /*1990*/  UIMAD UR20, UR6, UR10, UR20 ;  /* 0x0000000a061472a4 */ /* 0x000fe4000f8e0214 */
[----:B------:R-:W-:-:S12]  /*19a0*/  UIMAD UR16, UR4, UR12, UR16 ;  /* 0x0000000c041072a4 */ /* 0x000fd8000f8e0210 */
.L_x_20:
[----:B------:R-:W-:Y:S05]  /*19b0*/  BRA.U !UP5, `(.L_x_21) ;  /* 0x000000010d0c7547 */ /* 0x000fea000b800000 */
[----:B------:R-:W-:Y:S01]  /*19c0*/  UCGABAR_WAIT ;  /* 0x0000000000007dc7 */ /* 0x000fe20008000000 */
[----:B------:R-:W-:Y:S01]  /*19d0*/  CCTL.IVALL ;  /* 0x00000000ff00798f */ /* 0x000fe20002000000 */
[----:B------:R-:W-:Y:S05]  /*19e0*/  BRA `(.L_x_22) ;  /* 0x0000000000047947 */ /* 0x000fea0003800000 */
.L_x_21:
[----:B------:R-:W-:Y:S06]  /*19f0*/  BAR.SYNC.DEFER_BLOCKING 0x0 ;  /* 0x0000000000007b1d */ /* 0x000fec0000010000 */
.L_x_22:
[----:B------:R-:W-:Y:S05]  /*1a00*/  BRA.U UP0, `(.L_x_23) ;  /* 0x0000001d00907547 */ /* 0x000fea000b800000 */
[----:B------:R-:W1:Y:S01]  /*1a10*/  LDCU UR6, c[0x0][0x38c] ;  /* 0x00007180ff0677ac */ /* 0x000e620008000800 */
[----:B------:R-:W-:Y:S01]  /*1a20*/  PLOP3.LUT P1, PT, PT, PT, UP3, 0x80, 0x8 ;  /* 0x000000000008781c */ /* 0x000fe20003f2f038 */
[----:B------:R-:W-:Y:S01]  /*1a30*/  IMAD.MOV.U32 R12, RZ, RZ, 0x1 ;  /* 0x00000001ff0c7424 */ /* 0x000fe200078e00ff */
[----:B------:R-:W-:Y:S01]  /*1a40*/  ISETP.EQ.OR P2, PT, R0, RZ, P3 ;  /* 0x000000ff0000720c */ /* 0x000fe20001f42670 */
[----:B------:R-:W-:Y:S01]  /*1a50*/  UISETP.NE.AND UP1, UPT, UR17, URZ, UPT ;  /* 0x000000ff1100728c */ /* 0x000fe2000bf25270 */
[----:B------:R-:W-:Y:S02]  /*1a60*/  PLOP3.LUT P1, PT, P1, PT, PT, 0x8, 0x80 ;  /* 0x000000000080781c */ /* 0x000fe40000f2e170 */
[----:B------:R-:W-:Y:S01]  /*1a70*/  CS2R R10, SRZ ;  /* 0x00000000000a7805 */ /* 0x000fe2000001ff00 */
[----:B------:R-:W-:Y:S01]  /*1a80*/  IMAD.MOV.U32 R9, RZ, RZ, RZ ;  /* 0x000000ffff097224 */ /* 0x000fe200078e00ff */
[----:B------:R-:W2:Y:S01]  /*1a90*/  LDCU UR39, c[0x0][0x370] ;  /* 0x00006e00ff2777ac */ /* 0x000ea20008000800 */
[----:B------:R-:W-:Y:S01]  /*1aa0*/  IMAD.MOV.U32 R8, RZ, RZ, 0x1 ;  /* 0x00000001ff087424 */ /* 0x000fe200078e00ff */
[----:B------:R-:W3:Y:S01]  /*1ab0*/  LDCU.64 UR28, c[0x0][0x348] ;  /* 0x00006900ff1c77ac */ /* 0x000ee20008000a00 */
[----:B------:R-:W-:-:S02]  /*1ac0*/  USHF.R.U32.HI UR44, URZ, 0x5, UR21 ;  /* 0x00000005ff2c7899 */ /* 0x000fc40008011615 */
[----:B-1----:R-:W-:Y:S02]  /*1ad0*/  UIADD3 UR5, UPT, UPT, UR6, 0x1f, URZ ;  /* 0x0000001f06057890 */ /* 0x002fe4000fffe0ff */
[----:B------:R-:W-:Y:S02]  /*1ae0*/  UIADD3 UR46, UPT, UPT, UR6, 0x3e, URZ ;  /* 0x0000003e062e7890 */ /* 0x000fe4000fffe0ff */
[----:B------:R-:W-:Y:S01]  /*1af0*/  USHF.R.S32.HI UR4, URZ, 0x1f, UR5 ;  /* 0x0000001fff047899 */ /* 0x000fe20008011405 */
[----:B------:R-:W1:Y:S03]  /*1b00*/  LDCU UR38, c[0x0][0x374] ;  /* 0x00006e80ff2677ac */ /* 0x000e660008000800 */
[----:B------:R-:W-:Y:S02]  /*1b10*/  ULEA.HI UR4, UR4, UR5, URZ, 0x5 ;  /* 0x0000000504047291 */ /* 0x000fe4000f8f28ff */
[----:B------:R-:W-:-:S02]  /*1b20*/  USEL UR25, UR37, 0x2, UP1 ;  /* 0x0000000225197887 */ /* 0x000fc40008800000 */
[----:B------:R-:W-:Y:S02]  /*1b30*/  USHF.R.S32.HI UR41, URZ, 0x5, UR4 ;  /* 0x00000005ff297899 */ /* 0x000fe40008011404 */
[----:B------:R-:W-:Y:S02]  /*1b40*/  UIADD3 UR4, UPT, UPT, UR6, -0x1, URZ ;  /* 0xffffffff06047890 */ /* 0x000fe4000fffe0ff */
[----:B------:R-:W-:Y:S02]  /*1b50*/  UISETP.LT.U32.AND UP0, UPT, UR41, 0x18, UPT ;  /* 0x000000182900788c */ /* 0x000fe4000bf01070 */
[----:B------:R-:W-:Y:S02]  /*1b60*/  UISETP.GE.U32.AND UP2, UPT, UR4, -0x3f, UPT ;  /* 0xffffffc10400788c */ /* 0x000fe4000bf46070 */
[----:B------:R-:W-:Y:S01]  /*1b70*/  USEL UR40, UR41, 0x18, UP0 ;  /* 0x0000001829287887 */ /* 0x000fe20008000000 */
[----:B------:R-:W-:-:S03]  /*1b80*/  UMOV UR5, URZ ;  /* 0x000000ff00057c82 */ /* 0x000fc60008000000 */
[----:B------:R-:W-:Y:S02]  /*1b90*/  UIADD3 UR24, UPT, UPT, UR40, -0x1, URZ ;  /* 0xffffffff28187890 */ /* 0x000fe4000fffe0ff */
[----:B------:R-:W-:-:S03]  /*1ba0*/  UIADD3 UR43, UPT, UPT, UR41, -UR40, URZ ;  /* 0x80000028292b7290 */ /* 0x000fc6000fffe0ff */
[----:B------:R-:W-:-:S04]  /*1bb0*/  @UP2 UIADD3 UR24, UPT, UPT, UR40, URZ, URZ ;  /* 0x000000ff28182290 */ /* 0x000fc8000fffe0ff */
[----:B-123--:R-:W-:-:S12]  /*1bc0*/  UIADD3 UR24, UPT, UPT, UR24, 0x1, URZ ;  /* 0x0000000118187890 */ /* 0x00efd8000fffe0ff */
.L_x_43:
[----:B------:R-:W-:Y:S01]  /*1bd0*/  UISETP.NE.AND UP0, UPT, UR45, URZ, UPT ;  /* 0x000000ff2d00728c */ /* 0x000fe2000bf05270 */
[----:B-1----:R-:W1:Y:S08]  /*1be0*/  S2UR UR45, SR_CgaCtaId ;  /* 0x00000000002d79c3 */ /* 0x002e700000008800 */
[----:B------:R-:W-:Y:S05]  /*1bf0*/  BRA.U UP0, `(.L_x_24) ;  /* 0x0000000100347547 */ /* 0x000fea000b800000 */
[----:B------:R-:W2:Y:S01]  /*1c00*/  S2R R0, SR_CgaCtaId ;  /* 0x0000000000007919 */ /* 0x000ea20000008800 */
[----:B------:R-:W-:Y:S02]  /*1c10*/  MOV R3, 0x400 ;  /* 0x0000040000037802 */ /* 0x000fe40000000f00 */
[----:B------:R-:W-:Y:S02]  /*1c20*/  SHF.L.U32 R2, R8, 0x1f, RZ ;  /* 0x0000001f08027819 */ /* 0x000fe400000006ff */
[----:B--2---:R-:W-:-:S05]  /*1c30*/  LEA R0, R0, R3, 0x18 ;  /* 0x0000000300007211 */ /* 0x004fca00078ec0ff */
[----:B------:R-:W-:-:S04]  /*1c40*/  IMAD R3, R9, 0x8, R0 ;  /* 0x0000000809037824 */ /* 0x000fc800078e0200 */
[----:B------:R-:W2:Y:S02]  /*1c50*/  SYNCS.PHASECHK.TRANS64.TRYWAIT P0, [R3+URZ+0x220], R2 ;  /* 0x00022002030075a7 */ /* 0x000ea400080011ff */
[----:B--2---:R-:W-:Y:S05]  /*1c60*/  @!P0 BRA `(.L_x_25) ;  /* 0x00000078008c8947 */ /* 0x004fea0003800000 */
.L_x_134:
[----:B------:R-:W-:Y:S01]  /*1c70*/  VIADD R9, R9, 0x1 ;  /* 0x0000000109097836 */ /* 0x000fe20000000000 */
[----:B------:R2:W-:Y:S04]  /*1c80*/  SYNCS.ARRIVE.TRANS64.A1T0 RZ, [R3+URZ+0x210], RZ ;  /* 0x000210ff03ff79a7 */ /* 0x0005e800081000ff */
[----:B------:R-:W-:-:S04]  /*1c90*/  ISETP.NE.AND P0, PT, R9, 0x2, PT ;  /* 0x000000020900780c */ /* 0x000fc80003f05270 */
[----:B------:R-:W-:Y:S02]  /*1ca0*/  SEL R9, R9, RZ, P0 ;  /* 0x000000ff09097207 */ /* 0x000fe40000000000 */
[----:B--2---:R-:W-:-:S04]  /*1cb0*/  SEL R3, RZ, 0x1, P0 ;  /* 0x00000001ff037807 */ /* 0x004fc80000000000 */
[----:B------:R-:W-:-:S07]  /*1cc0*/  LOP3.LUT R8, R8, R3, RZ, 0x3c, !PT ;  /* 0x0000000308087212 */ /* 0x000fce00078e3cff */
.L_x_24:
[----:B------:R-:W-:Y:S01]  /*1cd0*/  UMOV UR6, 0x400 ;  /* 0x0000040000067882 */ /* 0x000fe20000000000 */
[----:B------:R-:W-:Y:S01]  /*1ce0*/  SHF.L.U32 R0, R12, 0x1f, RZ ;  /* 0x0000001f0c007819 */ /* 0x000fe200000006ff */
[----:B-1----:R-:W-:Y:S02]  /*1cf0*/  ULEA UR6, UR45, UR6, 0x18 ;  /* 0x000000062d067291 */ /* 0x002fe4000f8ec0ff */
[----:B------:R-:W-:Y:S02]  /*1d00*/  UISETP.GE.U32.AND UP0, UPT, UR46, 0x3f, UPT ;  /* 0x0000003f2e00788c */ /* 0x000fe4000bf06070 */
[----:B------:R-:W-:Y:S02]  /*1d10*/  ULEA UR4, UR5, UR6, 0x3 ;  /* 0x0000000605047291 */ /* 0x000fe4000f8e18ff */
[----:B------:R-:W-:Y:S02]  /*1d20*/  USHF.L.U32 UR11, UR20, 0x7, URZ ;  /* 0x00000007140b7899 */ /* 0x000fe400080006ff */
[----:B------:R-:W-:Y:S01]  /*1d30*/  ULEA UR35, UR16, UR44, 0x7 ;  /* 0x0000002c10237291 */ /* 0x000fe2000f8e38ff */
[----:B------:R-:W-:-:S04]  /*1d40*/  UMOV UR13, URZ ;  /* 0x000000ff000d7c82 */ /* 0x000fc80008000000 */
[----:B------:R1:W2:Y:S01]  /*1d50*/  SYNCS.PHASECHK.TRANS64.TRYWAIT P0, [UR4+0xc0], R0 ;  /* 0x0000c000ff0075a7 */ /* 0x0002a20008001104 */
[----:B------:R-:W-:Y:S06]  /*1d60*/  BRA.U !UP0, `(.L_x_26) ;  /* 0x0000000108bc7547 */ /* 0x000fec000b800000 */
[----:B------:R-:W-:Y:S01]  /*1d70*/  UMOV UR7, URZ ;  /* 0x000000ff00077c82 */ /* 0x000fe20008000000 */
[----:B------:R-:W-:-:S05]  /*1d80*/  UMOV UR4, UR5 ;  /* 0x0000000500047c82 */ /* 0x000fca0008000000 */
.L_x_32:
[----:B------:R-:W-:Y:S01]  /*1d90*/  ULEA UR33, UR4, UR6, 0x3 ;  /* 0x0000000604217291 */ /* 0x000fe2000f8e18ff */
[----:B--2---:R-:W-:Y:S01]  /*1da0*/  @!P3 MOV R2, 0x2000 ;  /* 0x000020000002b802 */ /* 0x004fe20000000f00 */
[----:B--2-4-:R-:W-:Y:S10]  /*1db0*/  @P0 BRA `(.L_x_27) ;  /* 0x00000000000c0947 */ /* 0x014ff40003800000 */
[----:B------:R-:W-:-:S04]  /*1dc0*/  SHF.L.U32 R3, R12, 0x1f, RZ ;  /* 0x0000001f0c037819 */ /* 0x000fc800000006ff */
[----:B------:R-:W2:Y:S02]  /*1dd0*/  SYNCS.PHASECHK.TRANS64.TRYWAIT P0, [UR33+0xc0], R3 ;  /* 0x0000c003ff0075a7 */ /* 0x000ea40008001121 */
[----:B--2---:R-:W-:Y:S05]  /*1de0*/  @!P0 BRA `(.L_x_28) ;  /* 0x0000007800408947 */ /* 0x004fea0003800000 */
.L_x_27:
[----:B------:R2:W-:Y:S01]  /*1df0*/  @!P3 SYNCS.ARRIVE.TRANS64 RZ, [UR33], R2 ;  /* 0x00000002ffffb9a7 */ /* 0x0005e20008000021 */
[----:B------:R-:W-:-:S04]  /*1e00*/  ULOP3.LUT UR5, UR25, 0x2, URZ, 0xfc, !UPT ;  /* 0x0000000219057892 */ /* 0x000fc8000f8efcff */
[----:B------:R-:W-:-:S09]  /*1e10*/  UISETP.NE.AND UP0, UPT, UR5, 0x2, UPT ;  /* 0x000000020500788c */ /* 0x000fd2000bf05270 */
[----:B------:R-:W-:Y:S05]  /*1e20*/  BRA.U UP0, `(.L_x_29) ;  /* 0x0000000100047547 */ /* 0x000fea000b800000 */
[----:B------:R-:W-:Y:S05]  /*1e30*/  BPT.TRAP 0x1 ;  /* 0x000000040000795c */ /* 0x000fea0000300000 */
.L_x_29:
[----:B------:R-:W-:Y:S04]  /*1e40*/  BSSY.RECONVERGENT B0, `(.L_x_30) ;  /* 0x0000003000007945 */ /* 0x000fe80003800200 */
[----:B------:R-:W-:Y:S05]  /*1e50*/  @P2 BRA `(.L_x_31) ;  /* 0x0000000000042947 */ /* 0x000fea0003800000 */
[----:B------:R-:W-:Y:S05]  /*1e60*/  BPT.TRAP 0x1 ;  /* 0x000000040000795c */ /* 0x000fea0000300000 */
.L_x_31:
[----:B------:R-:W-:Y:S05]  /*1e70*/  BSYNC.RECONVERGENT B0 ;  /* 0x0000000000007941 */ /* 0x000fea0003800200 */
.L_x_30:
[----:B------:R-:W-:Y:S02]  /*1e80*/  UIADD3 UR5, UPT, UPT, UR4, 0x1, URZ ;  /* 0x0000000104057890 */ /* 0x000fe4000fffe0ff */
[----:B------:R-:W-:Y:S02]  /*1e90*/  UIADD3 UR16, UP1, UPT, UR28, 0x80, URZ ;  /* 0x000000801c107890 */ /* 0x000fe4000ff3e0ff */
[----:B------:R-:W-:Y:S02]  /*1ea0*/  UISETP.NE.AND UP0, UPT, UR5, 0x18, UPT ;  /* 0x000000180500788c */ /* 0x000fe4000bf05270 */
[----:B------:R-:W-:Y:S02]  /*1eb0*/  USHF.L.U32 UR34, UR7, 0x5, URZ ;  /* 0x0000000507227899 */ /* 0x000fe400080006ff */
[----:B------:R-:W-:Y:S02]  /*1ec0*/  USEL UR9, URZ, 0x1, UP0 ;  /* 0x00000001ff097887 */ /* 0x000fe40008000000 */
[----:B------:R-:W-:-:S02]  /*1ed0*/  USEL UR5, UR5, URZ, UP0 ;  /* 0x000000ff05057287 */ /* 0x000fc40008000000 */
[----:B------:R-:W-:Y:S02]  /*1ee0*/  UIADD3 UR14, UP0, UPT, UR28, 0x180, URZ ;  /* 0x000001801c0e7890 */ /* 0x000fe4000ff1e0ff */
[----:B------:R-:W-:Y:S01]  /*1ef0*/  ULEA UR8, UR5, UR6, 0x3 ;  /* 0x0000000605087291 */ /* 0x000fe2000f8e18ff */
[----:B------:R-:W-:Y:S01]  /*1f00*/  LOP3.LUT R12, R12, UR9, RZ, 0x3c, !PT ;  /* 0x000000090c0c7c12 */ /* 0x000fe2000f8e3cff */
[----:B------:R-:W-:Y:S02]  /*1f10*/  UIADD3.X UR17, UPT, UPT, URZ, UR29, URZ, UP1, !UPT ;  /* 0x0000001dff117290 */ /* 0x000fe40008ffe4ff */
[----:B------:R-:W-:Y:S01]  /*1f20*/  UIADD3.X UR15, UPT, UPT, URZ, UR29, URZ, UP0, !UPT ;  /* 0x0000001dff0f7290 */ /* 0x000fe200087fe4ff */
[----:B-1----:R-:W-:Y:S01]  /*1f30*/  SHF.L.U32 R0, R12, 0x1f, RZ ;  /* 0x0000001f0c007819 */ /* 0x002fe200000006ff */
[----:B------:R-:W-:Y:S01]  /*1f40*/  UMOV UR18, 0x0 ;  /* 0x0000000000127882 */ /* 0x000fe20000000000 */
[----:B------:R-:W-:Y:S01]  /*1f50*/  UMOV UR19, 0x10000000 ;  /* 0x1000000000137882 */ /* 0x000fe20000000000 */
[----:B------:R-:W-:Y:S01]  /*1f60*/  UMOV UR12, UR36 ;  /* 0x00000024000c7c82 */ /* 0x000fe20008000000 */
[----:B------:R3:W4:Y:S01]  /*1f70*/  SYNCS.PHASECHK.TRANS64.TRYWAIT P0, [UR8+0xc0], R0 ;  /* 0x0000c000ff0075a7 */ /* 0x0007220008001108 */
[----:B------:R-:W-:Y:S01]  /*1f80*/  USHF.L.U32 UR8, UR4, 0xc, URZ ;  /* 0x0000000c04087899 */ /* 0x000fe200080006ff */
[----:B------:R-:W-:-:S02]  /*1f90*/  UMOV UR9, UR33 ;  /* 0x0000002100097c82 */ /* 0x000fc40008000000 */
[----:B------:R-:W-:Y:S01]  /*1fa0*/  UMOV UR4, 0xff0000 ;  /* 0x00ff000000047882 */ /* 0x000fe20000000000 */
[----:B------:R-:W-:Y:S02]  /*1fb0*/  ULOP3.LUT UR32, UR8, UR21, URZ, 0xfc, !UPT ;  /* 0x0000001508207292 */ /* 0x000fe4000f8efcff */
[----:B------:R-:W-:Y:S02]  /*1fc0*/  UIADD3 UR8, UPT, UPT, UR6, 0x20600, UR8 ;  /* 0x0002060006087890 */ /* 0x000fe4000fffe008 */
[----:B------:R-:W-:Y:S01]  /*1fd0*/  UIADD3 UR32, UPT, UPT, UR6, 0x8600, UR32 ;  /* 0x0000860006207890 */ /* 0x000fe2000fffe020 */
[----:B------:R-:W-:Y:S01]  /*1fe0*/  UMOV UR10, UR34 ;  /* 0x00000022000a7c82 */ /* 0x000fe20008000000 */
[----:B------:R-:W-:Y:S01]  /*1ff0*/  UIADD3 UR7, UPT, UPT, UR7, 0x1, URZ ;  /* 0x0000000107077890 */ /* 0x000fe2000fffe0ff */
[----:B------:R-:W-:-:S03]  /*2000*/  UMOV UR13, UR24 ;  /* 0x00000018000d7c82 */ /* 0x000fc60008000000 */
[----:B------:R-:W-:-:S03]  /*2010*/  UISETP.NE.AND UP0, UPT, UR7, UR24, UPT ;  /* 0x000000180700728c */ /* 0x000fc6000bf05270 */
[----:B------:R1:W-:Y:S01]  /*2020*/  UTMALDG.3D.MULTICAST [UR32], [UR16], UR4, desc[UR18] ;  /* 0x00001220100073b4 */ /* 0x0003e20008011804 */
[----:B------:R3:W-:Y:S01]  /*2030*/  UTMALDG.3D [UR8], [UR14], desc[UR18] ;  /* 0x000012080e0075b4 */ /* 0x0007e20008011000 */
[----:B-1----:R-:W-:-:S04]  /*2040*/  UMOV UR4, UR5 ;  /* 0x0000000500047c82 */ /* 0x002fc80008000000 */
[----:B---3--:R-:W-:Y:S05]  /*2050*/  BRA.U UP0, `(.L_x_32) ;  /* 0xfffffffd004c7547 */ /* 0x008fea000b83ffff */
.L_x_26:
[----:B------:R-:W-:Y:S01]  /*2060*/  ULEA UR4, UR5, UR6, 0x3 ;  /* 0x0000000605047291 */ /* 0x000fe2000f8e18ff */
[----:B-1----:R-:W-:Y:S01]  /*2070*/  SHF.L.U32 R0, R12, 0x1f, RZ ;  /* 0x0000001f0c007819 */ /* 0x002fe200000006ff */
[----:B------:R-:W-:Y:S01]  /*2080*/  @!P1 SYNCS.ARRIVE.TRANS64.A1T0 RZ, [UR6+0x1a8], RZ ;  /* 0x0001a8ffffff99a7 */ /* 0x000fe20008100006 */
[----:B------:R-:W-:-:S06]  /*2090*/  UISETP.GT.AND UP0, UPT, UR41, UR40, UPT ;  /* 0x000000282900728c */ /* 0x000fcc000bf04270 */
[----:B--2-4-:R1:W2:Y:S03]  /*20a0*/  SYNCS.PHASECHK.TRANS64.TRYWAIT P0, [UR4+0xc0], R0 ;  /* 0x0000c000ff0075a7 */ /* 0x0142a60008001104 */
[----:B------:R-:W-:Y:S05]  /*20b0*/  BRA.U !UP0, `(.L_x_33) ;  /* 0x0000000108c07547 */ /* 0x000fea000b800000 */
[----:B------:R-:W-:Y:S01]  /*20c0*/  UIADD3 UR26, UPT, UPT, UR43, UR13, URZ ;  /* 0x0000000d2b1a7290 */ /* 0x000fe2000fffe0ff */
[----:B------:R-:W-:-:S11]  /*20d0*/  UMOV UR4, UR5 ;  /* 0x0000000500047c82 */ /* 0x000fd60008000000 */
.L_x_39:
[----:B------:R-:W-:Y:S01]  /*20e0*/  ULEA UR17, UR4, UR6, 0x3 ;  /* 0x0000000604117291 */ /* 0x000fe2000f8e18ff */
[----:B--2---:R-:W-:Y:S01]  /*20f0*/  @!P3 MOV R2, 0x2000 ;  /* 0x000020000002b802 */ /* 0x004fe20000000f00 */
[----:B--2-4-:R-:W-:Y:S10]  /*2100*/  @P0 BRA `(.L_x_34) ;  /* 0x00000000000c0947 */ /* 0x014ff40003800000 */
[----:B------:R-:W-:-:S04]  /*2110*/  SHF.L.U32 R3, R12, 0x1f, RZ ;  /* 0x0000001f0c037819 */ /* 0x000fc800000006ff */
[----:B------:R-:W2:Y:S02]  /*2120*/  SYNCS.PHASECHK.TRANS64.TRYWAIT P0, [UR17+0xc0], R3 ;  /* 0x0000c003ff0075a7 */ /* 0x000ea40008001111 */
[----:B--2---:R-:W-:Y:S05]  /*2130*/  @!P0 BRA `(.L_x_35) ;  /* 0x0000007400848947 */ /* 0x004fea0003800000 */
.L_x_34:
[----:B------:R2:W-:Y:S01]  /*2140*/  @!P3 SYNCS.ARRIVE.TRANS64 RZ, [UR17], R2 ;  /* 0x00000002ffffb9a7 */ /* 0x0005e20008000011 */
[----:B------:R-:W-:-:S04]  /*2150*/  ULOP3.LUT UR5, UR25, 0x2, URZ, 0xfc, !UPT ;  /* 0x0000000219057892 */ /* 0x000fc8000f8efcff */
[----:B------:R-:W-:-:S09]  /*2160*/  UISETP.NE.AND UP0, UPT, UR5, 0x2, UPT ;  /* 0x000000020500788c */ /* 0x000fd2000bf05270 */
[----:B------:R-:W-:Y:S05]  /*2170*/  BRA.U UP0, `(.L_x_36) ;  /* 0x0000000100047547 */ /* 0x000fea000b800000 */
[----:B------:R-:W-:Y:S05]  /*2180*/  BPT.TRAP 0x1 ;  /* 0x000000040000795c */ /* 0x000fea0000300000 */
.L_x_36:
[----:B------:R-:W-:Y:S04]  /*2190*/  BSSY.RECONVERGENT B0, `(.L_x_37) ;  /* 0x0000003000007945 */ /* 0x000fe80003800200 */
[----:B------:R-:W-:Y:S05]  /*21a0*/  @P2 BRA `(.L_x_38) ;  /* 0x0000000000042947 */ /* 0x000fea0003800000 */
[----:B------:R-:W-:Y:S05]  /*21b0*/  BPT.TRAP 0x1 ;  /* 0x000000040000795c */ /* 0x000fea0000300000 */
.L_x_38:
[----:B------:R-:W-:Y:S05]  /*21c0*/  BSYNC.RECONVERGENT B0 ;  /* 0x0000000000007941 */ /* 0x000fea0003800200 */
.L_x_37:
[----:B------:R-:W-:Y:S02]  /*21d0*/  UIADD3 UR5, UPT, UPT, UR4, 0x1, URZ ;  /* 0x0000000104057890 */ /* 0x000fe4000fffe0ff */
[----:B------:R-:W-:Y:S02]  /*21e0*/  UIADD3 UR14, UP1, UPT, UR28, 0x80, URZ ;  /* 0x000000801c0e7890 */ /* 0x000fe4000ff3e0ff */
[----:B------:R-:W-:Y:S02]  /*21f0*/  UISETP.NE.AND UP0, UPT, UR5, 0x18, UPT ;  /* 0x000000180500788c */ /* 0x000fe4000bf05270 */
[----:B------:R-:W-:Y:S02]  /*2200*/  USHF.L.U32 UR18, UR13, 0x5, URZ ;  /* 0x000000050d127899 */ /* 0x000fe400080006ff */
[----:B------:R-:W-:Y:S02]  /*2210*/  USEL UR8, URZ, 0x1, UP0 ;  /* 0x00000001ff087887 */ /* 0x000fe40008000000 */
[----:B------:R-:W-:-:S02]  /*2220*/  USEL UR5, UR5, URZ, UP0 ;  /* 0x000000ff05057287 */ /* 0x000fc40008000000 */
[----:B------:R-:W-:Y:S02]  /*2230*/  UIADD3 UR22, UP0, UPT, UR28, 0x180, URZ ;  /* 0x000001801c167890 */ /* 0x000fe4000ff1e0ff */
[----:B------:R-:W-:Y:S01]  /*2240*/  LOP3.LUT R12, R12, UR8, RZ, 0x3c, !PT ;  /* 0x000000080c0c7c12 */ /* 0x000fe2000f8e3cff */
[----:B------:R-:W-:Y:S02]  /*2250*/  USHF.L.U32 UR8, UR4, 0xc, URZ ;  /* 0x0000000c04087899 */ /* 0x000fe400080006ff */
[----:B------:R-:W-:Y:S01]  /*2260*/  ULEA UR7, UR5, UR6, 0x3 ;  /* 0x0000000605077291 */ /* 0x000fe2000f8e18ff */
[----:B-1----:R-:W-:Y:S01]  /*2270*/  SHF.L.U32 R0, R12, 0x1f, RZ ;  /* 0x0000001f0c007819 */ /* 0x002fe200000006ff */
[----:B------:R-:W-:Y:S02]  /*2280*/  ULOP3.LUT UR16, UR8, UR21, URZ, 0xfc, !UPT ;  /* 0x0000001508107292 */ /* 0x000fe4000f8efcff */
[----:B------:R-:W-:Y:S02]  /*2290*/  UIADD3.X UR15, UPT, UPT, URZ, UR29, URZ, UP1, !UPT ;  /* 0x0000001dff0f7290 */ /* 0x000fe40008ffe4ff */
[----:B------:R-:W-:-:S02]  /*22a0*/  UIADD3 UR16, UPT, UPT, UR6, 0x8600, UR16 ;  /* 0x0000860006107890 */ /* 0x000fc4000fffe010 */
[----:B------:R-:W-:Y:S01]  /*22b0*/  UIADD3 UR8, UPT, UPT, UR6, 0x20600, UR8 ;  /* 0x0002060006087890 */ /* 0x000fe2000fffe008 */
[----:B------:R3:W4:Y:S01]  /*22c0*/  SYNCS.PHASECHK.TRANS64.TRYWAIT P0, [UR7+0xc0], R0 ;  /* 0x0000c000ff0075a7 */ /* 0x0007220008001107 */
[----:B------:R-:W-:Y:S01]  /*22d0*/  UIADD3.X UR23, UPT, UPT, URZ, UR29, URZ, UP0, !UPT ;  /* 0x0000001dff177290 */ /* 0x000fe200087fe4ff */
[----:B------:R-:W-:Y:S01]  /*22e0*/  UMOV UR4, 0xff0000 ;  /* 0x00ff000000047882 */ /* 0x000fe20000000000 */
[----:B------:R-:W-:Y:S01]  /*22f0*/  UMOV UR30, 0x0 ;  /* 0x00000000001e7882 */ /* 0x000fe20000000000 */
[----:B------:R-:W-:Y:S01]  /*2300*/  UMOV UR31, 0x10000000 ;  /* 0x10000000001f7882 */ /* 0x000fe20000000000 */
[----:B------:R-:W-:Y:S01]  /*2310*/  UMOV UR19, UR35 ;  /* 0x0000002300137c82 */ /* 0x000fe20008000000 */
[----:B------:R-:W-:Y:S01]  /*2320*/  UMOV UR20, UR36 ;  /* 0x0000002400147c82 */ /* 0x000fe20008000000 */
[----:B------:R-:W-:Y:S01]  /*2330*/  UMOV UR12, UR36 ;  /* 0x00000024000c7c82 */ /* 0x000fe20008000000 */
[----:B------:R-:W-:Y:S01]  /*2340*/  UMOV UR9, UR17 ;  /* 0x0000001100097c82 */ /* 0x000fe20008000000 */
[----:B------:R-:W-:Y:S01]  /*2350*/  UMOV UR10, UR18 ;  /* 0x00000012000a7c82 */ /* 0x000fe20008000000 */
[----:B------:R1:W-:Y:S01]  /*2360*/  UTMALDG.3D.MULTICAST [UR16], [UR14], UR4, desc[UR30] ;  /* 0x00001e100e0073b4 */ /* 0x0003e20008011804 */
[----:B------:R-:W-:-:S04]  /*2370*/  UIADD3 UR13, UPT, UPT, UR13, 0x1, URZ ;  /* 0x000000010d0d7890 */ /* 0x000fc8000fffe0ff */
[----:B------:R-:W-:Y:S01]  /*2380*/  UISETP.NE.AND UP0, UPT, UR13, UR26, UPT ;  /* 0x0000001a0d00728c */ /* 0x000fe2000bf05270 */
[----:B------:R3:W-:Y:S01]  /*2390*/  UTMALDG.3D [UR8], [UR22], desc[UR30] ;  /* 0x00001e08160075b4 */ /* 0x0007e20008011000 */
[----:B-1----:R-:W-:-:S07]  /*23a0*/  UMOV UR4, UR5 ;  /* 0x0000000500047c82 */ /* 0x002fce0008000000 */
[----:B---3--:R-:W-:Y:S05]  /*23b0*/  BRA.U UP0, `(.L_x_39) ;  /* 0xfffffffd00487547 */ /* 0x008fea000b83ffff */
.L_x_33:
[C---:B------:R-:W-:Y:S01]  /*23c0*/  LEA R3, R11.reuse, UR6, 0x3 ;  /* 0x000000060b037c11 */ /* 0x040fe2000f8e18ff */
[----:B------:R-:W-:Y:S01]  /*23d0*/  NOP ;  /* 0x0000000000007918 */ /* 0x000fe20000000000 */
[----:B-1----:R-:W-:Y:S02]  /*23e0*/  SHF.L.U32 R0, R10, 0x1f, RZ ;  /* 0x0000001f0a007819 */ /* 0x002fe400000006ff */
[----:B------:R-:W-:Y:S02]  /*23f0*/  LEA R5, R11, UR6, 0x4 ;  /* 0x000000060b057c11 */ /* 0x000fe4000f8e20ff */
[----:B--2-4-:R-:W1:Y:S02]  /*2400*/  SYNCS.PHASECHK.TRANS64.TRYWAIT P0, [R3+URZ+0x1b0], R0 ;  /* 0x0001b000030075a7 */ /* 0x014e6400080011ff */
[----:B-1----:R-:W-:Y:S05]  /*2410*/  @!P0 BRA `(.L_x_40) ;  /* 0x0000007000e48947 */ /* 0x002fea0003800000 */
.L_x_137:
[----:B------:R-:W2:Y:S01]  /*2420*/  LDS.128 R4, [R5+0x240] ;  /* 0x0002400005047984 */ /* 0x000ea20000000c00 */
[----:B------:R-:W-:Y:S01]  /*2430*/  UISETP.GE.AND UP0, UPT, UR42, 0x1, UPT ;  /* 0x000000012a00788c */ /* 0x000fe2000bf06270 */
[----:B------:R-:W-:Y:S01]  /*2440*/  @!PT LDS RZ, [RZ] ;  /* 0x00000000fffff984 */ /* 0x000fe20000000800 */
[----:B------:R-:W-:Y:S01]  /*2450*/  @!PT LDS RZ, [RZ] ;  /* 0x00000000fffff984 */ /* 0x000fe20000000800 */
[----:B------:R-:W-:Y:S01]  /*2460*/  @!PT LDS RZ, [RZ] ;  /* 0x00000000fffff984 */ /* 0x000fe20000000800 */
[----:B------:R-:W-:Y:S01]  /*2470*/  @!PT LDS RZ, [RZ] ;  /* 0x00000000fffff984 */ /* 0x000fe20000000800 */
[----:B------:R3:W-:Y:S06]  /*2480*/  MEMBAR.ALL.CTA ;  /* 0x0000000000007992 */ /* 0x0007ec0000008000 */
[----:B---3--:R-:W3:Y:S01]  /*2490*/  FENCE.VIEW.ASYNC.S ;  /* 0x00000000000073c6 */ /* 0x008ee20000000000 */
[----:B--2---:R-:W-:-:S13]  /*24a0*/  LOP3.LUT P0, RZ, R6, 0x1, RZ, 0xc0, !PT ;  /* 0x0000000106ff7812 */ /* 0x004fda000780c0ff */
[----:B---3--:R-:W-:Y:S01]  /*24b0*/  VOTEU.ANY UP1, P0 ;  /* 0x0000000000ff7886 */ /* 0x008fe20000020100 */
[----:B------:R-:W-:-:S13]  /*24c0*/  PLOP3.LUT P0, PT, PT, PT, UP1, 0x80, 0x8 ;  /* 0x000000000008781c */ /* 0x000fda0003f0f018 */
[----:B-1----:R-:W-:Y:S02]  /*24d0*/  @P0 LOP3.LUT R0, R5, 0xffff, RZ, 0xc0, !PT ;  /* 0x0000ffff05000812 */ /* 0x002fe400078ec0ff */
[----:B------:R-:W-:Y:S02]  /*24e0*/  @P0 MOV R2, R4 ;  /* 0x0000000400020202 */ /* 0x000fe40000000f00 */
[----:B------:R-:W-:Y:S01]  /*24f0*/  @P0 R2UR UR7, R0 ;  /* 0x00000000000702ca */ /* 0x000fe200000e0000 */
[----:B------:R-:W-:Y:S01]  /*2500*/  VIADD R0, R3, 0x1c0 ;  /* 0x000001c003007836 */ /* 0x000fe20000000000 */
[----:B------:R-:W-:Y:S02]  /*2510*/  @P0 SHF.R.U32.HI R4, RZ, 0x10, R5 ;  /* 0x00000010ff040819 */ /* 0x000fe40000011605 */
[----:B------:R-:W-:Y:S02]  /*2520*/  @P0 R2UR UR8, R2 ;  /* 0x00000000020802ca */ /* 0x000fe400000e0000 */
[----:B------:R-:W-:-:S02]  /*2530*/  PRMT R0, RZ, 0x654, R0 ;  /* 0x00000654ff007816 */ /* 0x000fc40000000000 */
[----:B------:R-:W-:Y:S02]  /*2540*/  @P0 R2UR UR4, R4 ;  /* 0x00000000040402ca */ /* 0x000fe400000e0000 */
[----:B------:R1:W-:Y:S03]  /*2550*/  SYNCS.ARRIVE.TRANS64.RED.A1T0 RZ, [R0+URZ], RZ ;  /* 0x000000ff00ff79a7 */ /* 0x0003e600081004ff */
[----:B------:R-:W-:-:S04]  /*2560*/  @UP1 UMOV UR27, UR7 ;  /* 0x00000007001b1c82 */ /* 0x000fc80008000000 */
[----:B------:R-:W-:-:S04]  /*2570*/  @UP1 UMOV UR37, UR8 ;  /* 0x0000000800251c82 */ /* 0x000fc80008000000 */
[----:B------:R-:W-:Y:S01]  /*2580*/  @UP1 UMOV UR36, UR4 ;  /* 0x0000000400241c82 */ /* 0x000fe20008000000 */
[----:B------:R-:W-:Y:S05]  /*2590*/  BRA.U !UP0, `(.L_x_41) ;  /* 0x0000000108d47547 */ /* 0x000fea000b800000 */
[----:B------:R-:W2:Y:S01]  /*25a0*/  LDCU.128 UR12, c[0x0][0xb10] ;  /* 0x00016200ff0c77ac */ /* 0x000ea20008000c00 */
[----:B------:R-:W3:Y:S01]  /*25b0*/  LDCU UR26, c[0x0][0xb20] ;  /* 0x00016400ff1a77ac */ /* 0x000ee20008000800 */
[----:B------:R-:W4:Y:S01]  /*25c0*/  LDCU UR20, c[0x0][0xb0c] ;  /* 0x00016180ff1477ac */ /* 0x000f220008000800 */
[----:B------:R-:W1:Y:S01]  /*25d0*/  LDCU.64 UR10, c[0x0][0xb28] ;  /* 0x00016500ff0a77ac */ /* 0x000e620008000a00 */
[----:B------:R-:W-:Y:S02]  /*25e0*/  UISETP.NE.AND UP3, UPT, UR42, 0x1, UPT ;  /* 0x000000012a00788c */ /* 0x000fe4000bf65270 */
[----:B--2---:R-:W-:Y:S02]  /*25f0*/  UIMAD.WIDE.U32 UR16, UR38, UR15, URZ ;  /* 0x0000000f261072a5 */ /* 0x004fe4000f8e00ff */
[----:B------:R-:W-:Y:S02]  /*2600*/  UIMAD.WIDE.U32 UR8, UR39, UR12, URZ ;  /* 0x0000000c270872a5 */ /* 0x000fe4000f8e00ff */
[----:B------:R-:W-:-:S02]  /*2610*/  UISETP.NE.AND UP0, UPT, UR14, 0x1, UPT ;  /* 0x000000010e00788c */ /* 0x000fc4000bf05270 */
[----:B------:R-:W-:Y:S01]  /*2620*/  UIMAD.WIDE.U32 UR22, UR27, UR15, URZ ;  /* 0x0000000f1b1672a5 */ /* 0x000fe2000f8e00ff */
[----:B------:R-:W-:Y:S02]  /*2630*/  UMOV UR16, UR17 ;  /* 0x0000001100107c82 */ /* 0x000fe40008000000 */
[----:B------:R-:W-:Y:S01]  /*2640*/  UMOV UR8, UR9 ;  /* 0x0000000900087c82 */ /* 0x000fe20008000000 */
[----:B---3--:R-:W-:Y:S02]  /*2650*/  USHF.R.U32.HI UR16, URZ, UR26, UR16 ;  /* 0x0000001aff107299 */ /* 0x008fe40008011610 */
[----:B----4-:R-:W-:Y:S02]  /*2660*/  UISETP.NE.AND UP2, UPT, UR20, 0x1, UPT ;  /* 0x000000011400788c */ /* 0x010fe4000bf45270 */
[----:B------:R-:W-:Y:S02]  /*2670*/  USHF.R.U32.HI UR8, URZ, UR13, UR8 ;  /* 0x0000000dff087299 */ /* 0x000fe40008011608 */
[----:B------:R-:W-:-:S02]  /*2680*/  USEL UR7, UR38, UR16, !UP0 ;  /* 0x0000001026077287 */ /* 0x000fc4000c000000 */
[----:B------:R-:W-:Y:S02]  /*2690*/  USEL UR8, UR39, UR8, !UP2 ;  /* 0x0000000827087287 */ /* 0x000fe4000d000000 */
[----:B-1----:R-:W-:Y:S01]  /*26a0*/  UIMAD.WIDE.U32 UR16, UR7, UR10, URZ ;  /* 0x0000000a071072a5 */ /* 0x002fe2000f8e00ff */
[----:B------:R-:W-:Y:S01]  /*26b0*/  UMOV UR4, UR23 ;  /* 0x0000001700047c82 */ /* 0x000fe20008000000 */
[----:B------:R-:W-:Y:S02]  /*26c0*/  UIMAD.WIDE.U32 UR18, UR37, UR12, URZ ;  /* 0x0000000c251272a5 */ /* 0x000fe4000f8e00ff */
[----:B------:R-:W-:-:S03]  /*26d0*/  UIMAD.WIDE.U32 UR22, UR8, UR10, URZ ;  /* 0x0000000a081672a5 */ /* 0x000fc6000f8e00ff */
[----:B------:R-:W-:Y:S01]  /*26e0*/  UMOV UR16, UR17 ;  /* 0x0000001100107c82 */ /* 0x000fe20008000000 */
[----:B------:R-:W-:Y:S02]  /*26f0*/  USHF.R.U32.HI UR4, URZ, UR26, UR4 ;  /* 0x0000001aff047299 */ /* 0x000fe40008011604 */
[----:B------:R-:W-:Y:S01]  /*2700*/  @UP3 USHF.R.U32.HI UR7, URZ, UR11, UR16 ;  /* 0x0000000bff073299 */ /* 0x000fe20008011610 */
[----:B------:R-:W-:Y:S01]  /*2710*/  UMOV UR18, UR19 ;  /* 0x0000001300127c82 */ /* 0x000fe20008000000 */
[----:B------:R-:W-:Y:S01]  /*2720*/  UMOV UR22, UR23 ;  /* 0x0000001700167c82 */ /* 0x000fe20008000000 */
[----:B------:R-:W-:Y:S02]  /*2730*/  USHF.R.U32.HI UR13, URZ, UR13, UR18 ;  /* 0x0000000dff0d7299 */ /* 0x000fe40008011612 */
[----:B------:R-:W-:Y:S02]  /*2740*/  USEL UR4, UR27, UR4, !UP0 ;  /* 0x000000041b047287 */ /* 0x000fe4000c000000 */
[----:B------:R-:W-:-:S02]  /*2750*/  @UP3 USHF.R.U32.HI UR8, URZ, UR11, UR22 ;  /* 0x0000000bff083299 */ /* 0x000fc40008011616 */
[----:B------:R-:W-:Y:S02]  /*2760*/  UIMAD UR9, UR42, UR7, URZ ;  /* 0x000000072a0972a4 */ /* 0x000fe4000f8e02ff */
[----:B------:R-:W-:Y:S02]  /*2770*/  USEL UR7, UR37, UR13, !UP2 ;  /* 0x0000000d25077287 */ /* 0x000fe4000d000000 */
[----:B------:R-:W-:Y:S02]  /*2780*/  UIMAD UR12, UR42, UR8, URZ ;  /* 0x000000082a0c72a4 */ /* 0x000fe4000f8e02ff */
[----:B------:R-:W-:Y:S02]  /*2790*/  UISETP.GE.AND UP0, UPT, UR4, UR9, UPT ;  /* 0x000000090400728c */ /* 0x000fe4000bf06270 */
[----:B------:R-:W-:Y:S02]  /*27a0*/  UIMAD.WIDE.U32 UR16, UR4, UR10, URZ ;  /* 0x0000000a041072a5 */ /* 0x000fe4000f8e00ff */
[----:B------:R-:W-:-:S02]  /*27b0*/  UISETP.GE.OR UP0, UPT, UR7, UR12, UP0 ;  /* 0x0000000c0700728c */ /* 0x000fc40008706670 */
        /* <DEDUP_REMOVED lines=19> */
.L_x_41:
[----:B------:R-:W2:Y:S02]  /*28f0*/  LDCU UR4, c[0x0][0xb30] ;  /* 0x00016600ff0477ac */ /* 0x000ea40008000800 */
[----:B--2---:R-:W-:-:S09]  /*2900*/  UISETP.NE.AND UP0, UPT, UR4, 0x1, UPT ;  /* 0x000000010400788c */ /* 0x004fd2000bf05270 */
[----:B------:R-:W-:Y:S05]  /*2910*/  BRA.U UP0, `(.L_x_42) ;  /* 0x0000000100447547 */ /* 0x000fea000b800000 */
[----:B------:R-:W2:Y:S01]  /*2920*/  LDCU.128 UR12, c[0x0][0xb10] ;  /* 0x00016200ff0c77ac */ /* 0x000ea20008000c00 */
[----:B------:R-:W3:Y:S01]  /*2930*/  LDCU UR16, c[0x0][0xb0c] ;  /* 0x00016180ff1077ac */ /* 0x000ee20008000800 */
[----:B------:R-:W4:Y:S01]  /*2940*/  LDCU UR17, c[0x0][0xb20] ;  /* 0x00016400ff1177ac */ /* 0x000f220008000800 */
[----:B--2---:R-:W-:Y:S02]  /*2950*/  UIMAD.WIDE.U32 UR10, UR37, UR12, URZ ;  /* 0x0000000c250a72a5 */ /* 0x004fe4000f8e00ff */
[----:B------:R-:W-:Y:S02]  /*2960*/  UIMAD.WIDE.U32 UR8, UR27, UR15, URZ ;  /* 0x0000000f1b0872a5 */ /* 0x000fe4000f8e00ff */
[----:B---3--:R-:W-:Y:S02]  /*2970*/  UISETP.NE.AND UP2, UPT, UR16, 0x1, UPT ;  /* 0x000000011000788c */ /* 0x008fe4000bf45270 */
[----:B------:R-:W-:Y:S01]  /*2980*/  UISETP.NE.AND UP0, UPT, UR14, 0x1, UPT ;  /* 0x000000010e00788c */ /* 0x000fe2000bf05270 */
[----:B------:R-:W-:-:S02]  /*2990*/  UMOV UR7, UR11 ;  /* 0x0000000b00077c82 */ /* 0x000fc40008000000 */
[----:B------:R-:W-:Y:S01]  /*29a0*/  UMOV UR4, UR9 ;  /* 0x0000000900047c82 */ /* 0x000fe20008000000 */
[----:B------:R-:W-:Y:S02]  /*29b0*/  USHF.R.U32.HI UR7, URZ, UR13, UR7 ;  /* 0x0000000dff077299 */ /* 0x000fe40008011607 */
[----:B----4-:R-:W-:Y:S02]  /*29c0*/  USHF.R.U32.HI UR4, URZ, UR17, UR4 ;  /* 0x00000011ff047299 */ /* 0x010fe40008011604 */
[----:B------:R-:W-:Y:S02]  /*29d0*/  USEL UR7, UR37, UR7, !UP2 ;  /* 0x0000000725077287 */ /* 0x000fe4000d000000 */
[----:B------:R-:W-:-:S04]  /*29e0*/  USEL UR4, UR27, UR4, !UP0 ;  /* 0x000000041b047287 */ /* 0x000fc8000c000000 */
[----:B------:R-:W-:Y:S02]  /*29f0*/  UIADD3 UR8, UPT, UPT, UR7, -UR4, URZ ;  /* 0x8000000407087290 */ /* 0x000fe4000fffe0ff */
[----:B------:R-:W-:Y:S02]  /*2a00*/  UIADD3 UR4, UPT, UPT, -UR7, UR4, URZ ;  /* 0x0000000407047290 */ /* 0x000fe4000fffe1ff */
[----:B------:R-:W-:Y:S02]  /*2a10*/  UIMAD UR27, UR8, UR14, UR27 ;  /* 0x0000000e081b72a4 */ /* 0x000fe4000f8e021b */
[----:B------:R-:W-:-:S12]  /*2a20*/  UIMAD UR37, UR4, UR16, UR37 ;  /* 0x00000010042572a4 */ /* 0x000fd8000f8e0225 */
.L_x_42:
[----:B------:R-:W-:Y:S01]  /*2a30*/  VIADD R11, R11, 0x1 ;  /* 0x000000010b0b7836 */ /* 0x000fe20000000000 */
[----:B------:R-:W-:Y:S01]  /*2a40*/  R2UR UR4, R160 ;  /* 0x00000000a00472ca */ /* 0x000fe200000e0000 */
[----:B------:R-:W-:Y:S01]  /*2a50*/  UIADD3 UR20, UPT, UPT, UR27, UR63, URZ ;  /* 0x0000003f1b147290 */ /* 0x000fe2000fffe0ff */
[----:B------:R-:W-:Y:S02]  /*2a60*/  PLOP3.LUT P1, PT, PT, PT, PT, 0x80, 0x8 ;  /* 0x000000000008781c */ /* 0x000fe40003f2f070 */
[----:B------:R-:W-:-:S04]  /*2a70*/  ISETP.NE.AND P0, PT, R11, 0x2, PT ;  /* 0x000000020b00780c */ /* 0x000fc80003f05270 */
[----:B------:R-:W-:Y:S02]  /*2a80*/  SEL R3, RZ, 0x1, P0 ;  /* 0x00000001ff037807 */ /* 0x000fe40000000000 */
[----:B------:R-:W-:Y:S02]  /*2a90*/  SEL R11, R11, RZ, P0 ;  /* 0x000000ff0b0b7207 */ /* 0x000fe40000000000 */
[----:B------:R-:W-:Y:S01]  /*2aa0*/  LOP3.LUT R10, R10, R3, RZ, 0x3c, !PT ;  /* 0x000000030a0a7212 */ /* 0x000fe200078e3cff */
[----:B------:R-:W-:Y:S01]  /*2ab0*/  UIADD3 UR16, UPT, UPT, UR37, UR4, URZ ;  /* 0x0000000425107290 */ /* 0x000fe2000fffe0ff */
[----:B------:R-:W-:Y:S11]  /*2ac0*/  BRA.U UP1, `(.L_x_43) ;  /* 0xfffffff101407547 */ /* 0x000ff6000b83ffff */
[----:B------:R-:W-:Y:S01]  /*2ad0*/  UIADD3 UR7, UPT, UPT, UR6, 0xc0, URZ ;  /* 0x000000c006077890 */ /* 0x000fe2000fffe0ff */
[----:B------:R-:W-:-:S03]  /*2ae0*/  SHF.L.U32 R3, R12, 0x1f, RZ ;  /* 0x0000001f0c037819 */ /* 0x000fc600000006ff */
[----:B------:R-:W-:-:S09]  /*2af0*/  ULEA UR4, UR5, UR7, 0x3 ;  /* 0x0000000705047291 */ /* 0x000fd2000f8e18ff */
[----:B------:R-:W2:Y:S02]  /*2b00*/  SYNCS.PHASECHK.TRANS64.TRYWAIT P0, [UR4], R3 ;  /* 0x00000003ff0075a7 */ /* 0x000ea40008001104 */
[----:B--2---:R-:W-:Y:S05]  /*2b10*/  @!P0 BRA `(.L_x_44) ;  /* 0x0000006c00388947 */ /* 0x004fea0003800000 */
.L_x_139:
[----:B------:R-:W-:-:S04]  /*2b20*/  UIADD3 UR4, UPT, UPT, UR5, 0x1, URZ ;  /* 0x0000000105047890 */ /* 0x000fc8000fffe0ff */
[----:B------:R-:W-:-:S04]  /*2b30*/  UISETP.NE.AND UP0, UPT, UR4, 0x18, UPT ;  /* 0x000000180400788c */ /* 0x000fc8000bf05270 */
[----:B------:R-:W-:Y:S02]  /*2b40*/  USEL UR6, URZ, 0x1, UP0 ;  /* 0x00000001ff067887 */ /* 0x000fe40008000000 */
[----:B------:R-:W-:-:S04]  /*2b50*/  USEL UR4, UR4, URZ, UP0 ;  /* 0x000000ff04047287 */ /* 0x000fc80008000000 */
[----:B------:R-:W-:Y:S01]  /*2b60*/  ULEA UR5, UR4, UR7, 0x3 ;  /* 0x0000000704057291 */ /* 0x000fe2000f8e18ff */
[----:B------:R-:W-:-:S04]  /*2b70*/  LOP3.LUT R2, R12, UR6, RZ, 0x3c, !PT ;  /* 0x000000060c027c12 */ /* 0x000fc8000f8e3cff */
[----:B-1----:R-:W-:-:S04]  /*2b80*/  SHF.L.U32 R3, R2, 0x1f, RZ ;  /* 0x0000001f02037819 */ /* 0x002fc800000006ff */
[----:B------:R-:W1:Y:S02]  /*2b90*/  SYNCS.PHASECHK.TRANS64.TRYWAIT P0, [UR5], R3 ;  /* 0x00000003ff0075a7 */ /* 0x000e640008001105 */
[----:B-1----:R-:W-:Y:S05]  /*2ba0*/  @!P0 BRA `(.L_x_45) ;  /* 0x0000006c002c8947 */ /* 0x002fea0003800000 */
.L_x_141:
        /* <DEDUP_REMOVED lines=9> */
.L_x_143:
        /* <DEDUP_REMOVED lines=9> */
.L_x_145:
        /* <DEDUP_REMOVED lines=9> */
.L_x_147:
        /* <DEDUP_REMOVED lines=9> */
.L_x_149:
        /* <DEDUP_REMOVED lines=9> */
.L_x_151:
        /* <DEDUP_REMOVED lines=9> */
.L_x_153:
        /* <DEDUP_REMOVED lines=9> */
.L_x_155:
        /* <DEDUP_REMOVED lines=9> */
.L_x_157:
        /* <DEDUP_REMOVED lines=9> */
.L_x_159:
        /* <DEDUP_REMOVED lines=9> */
.L_x_161:
        /* <DEDUP_REMOVED lines=9> */
.L_x_163:
        /* <DEDUP_REMOVED lines=9> */
.L_x_165:
        /* <DEDUP_REMOVED lines=9> */
.L_x_167:
        /* <DEDUP_REMOVED lines=9> */
.L_x_169:
        /* <DEDUP_REMOVED lines=9> */
.L_x_171:
        /* <DEDUP_REMOVED lines=9> */
.L_x_173:
        /* <DEDUP_REMOVED lines=9> */
.L_x_175:
        /* <DEDUP_REMOVED lines=9> */
.L_x_177:
        /* <DEDUP_REMOVED lines=9> */
.L_x_179:
        /* <DEDUP_REMOVED lines=9> */
.L_x_181:
        /* <DEDUP_REMOVED lines=9> */
.L_x_183:
[----:B------:R-:W-:-:S04]  /*3780*/  UIADD3 UR4, UPT, UPT, UR4, 0x1, URZ ;  /* 0x0000000104047890 */ /* 0x000fc8000fffe0ff */
[----:B------:R-:W-:-:S04]  /*3790*/  UISETP.NE.AND UP0, UPT, UR4, 0x18, UPT ;  /* 0x000000180400788c */ /* 0x000fc8000bf05270 */
[----:B------:R-:W-:Y:S02]  /*37a0*/  USEL UR5, URZ, 0x1, UP0 ;  /* 0x00000001ff057887 */ /* 0x000fe40008000000 */
[----:B------:R-:W-:-:S04]  /*37b0*/  USEL UR4, UR4, URZ, UP0 ;  /* 0x000000ff04047287 */ /* 0x000fc80008000000 */
[----:B------:R-:W-:Y:S01]  /*37c0*/  ULEA UR4, UR4, UR7, 0x3 ;  /* 0x0000000704047291 */ /* 0x000fe2000f8e18ff */
[----:B-1----:R-:W-:-:S04]  /*37d0*/  LOP3.LUT R3, R2, UR5, RZ, 0x3c, !PT ;  /* 0x0000000502037c12 */ /* 0x002fc8000f8e3cff */
[----:B------:R-:W-:Y:S01]  /*37e0*/  SHF.L.U32 R3, R3, 0x1f, RZ ;  /* 0x0000001f03037819 */ /* 0x000fe200000006ff */
[----:B------:R-:W-:-:S07]  /*37f0*/  IMAD.U32 R0, RZ, RZ, UR4 ;  /* 0x00000004ff007e24 */ /* 0x000fce000f8e00ff */
.L_x_67:
[----:B-1----:R1:W2:Y:S02]  /*3800*/  SYNCS.PHASECHK.TRANS64.TRYWAIT P0, [R0+URZ], R3 ;  /* 0x00000003000075a7 */ /* 0x0022a400080011ff */
[----:B--2---:R-:W-:Y:S05]  /*3810*/  @!P0 NANOSLEEP.SYNCS 0x989680 ;  /* 0x009896800000895d */ /* 0x004fea0003900000 */
[----:B------:R-:W2:Y:S02]  /*3820*/  @!P0 SYNCS.PHASECHK.TRANS64 P0, [R0+URZ], R3 ;  /* 0x00000003000085a7 */ /* 0x000ea400080010ff */
[----:B--2---:R-:W-:Y:S05]  /*3830*/  @P0 EXIT ;  /* 0x000000000000094d */ /* 0x004fea0003800000 */
[----:B------:R-:W-:Y:S05]  /*3840*/  BRA `(.L_x_67) ;  /* 0xfffffffc00ec7947 */ /* 0x000fea000383ffff */
.L_x_23:
[----:B------:R-:W-:-:S04]  /*3850*/  UISETP.NE.AND UP0, UPT, UR45, URZ, UPT ;  /* 0x000000ff2d00728c */ /* 0x000fc8000bf05270 */
[----:B------:R-:W-:-:S09]  /*3860*/  UISETP.NE.OR UP0, UPT, UR17, 0x1, UP0 ;  /* 0x000000011100788c */ /* 0x000fd20008705670 */
[----:B------:R-:W-:Y:S05]  /*3870*/  BRA.U UP0, `(.L_x_68) ;  /* 0x0000000500487547 */ /* 0x000fea000b800000 */
[----:B------:R-:W-:Y:S01]  /*3880*/  ISETP.GE.U32.AND P2, PT, R0, 0x8, PT ;  /* 0x000000080000780c */ /* 0x000fe20003f46070 */
[----:B------:R-:W-:Y:S01]  /*3890*/  IMAD.MOV.U32 R12, RZ, RZ, 0x1 ;  /* 0x00000001ff0c7424 */ /* 0x000fe200078e00ff */
[----:B------:R-:W-:Y:S02]  /*38a0*/  CS2R R10, SRZ ;  /* 0x00000000000a7805 */ /* 0x000fe4000001ff00 */
[----:B------:R-:W-:Y:S01]  /*38b0*/  CS2R R8, SRZ ;  /* 0x0000000000087805 */ /* 0x000fe2000001ff00 */
[----:B------:R-:W-:Y:S01]  /*38c0*/  UMOV UR6, 0x400 ;  /* 0x0000040000067882 */ /* 0x000fe20000000000 */
[----:B------:R-:W-:Y:S01]  /*38d0*/  UMOV UR5, URZ ;  /* 0x000000ff00057c82 */ /* 0x000fe20008000000 */
[----:B------:R-:W-:-:S12]  /*38e0*/  ULEA UR6, UR45, UR6, 0x18 ;  /* 0x000000062d067291 */ /* 0x000fd8000f8ec0ff */
.L_x_72:
[----:B------:R-:W-:Y:S02]  /*38f0*/  LEA R2, R8, UR6, 0x3 ;  /* 0x0000000608027c11 */ /* 0x000fe4000f8e18ff */
[----:B------:R-:W-:-:S03]  /*3900*/  SHF.L.U32 R5, R9, 0x1f, RZ ;  /* 0x0000001f09057819 */ /* 0x000fc600000006ff */
[----:B------:R-:W-:Y:S01]  /*3910*/  VIADD R4, R2, 0x220 ;  /* 0x0000022002047836 */ /* 0x000fe20000000000 */
[----:B------:R-:W1:Y:S02]  /*3920*/  SYNCS.PHASECHK.TRANS64.TRYWAIT P0, [R2+URZ+0x210], R5 ;  /* 0x00021005020075a7 */ /* 0x000e6400080011ff */
[----:B-1----:R-:W-:Y:S05]  /*3930*/  @!P0 BRA `(.L_x_69) ;  /* 0x0000006400d88947 */ /* 0x002fea0003800000 */
.L_x_184:
[----:B------:R-:W-:Y:S01]  /*3940*/  ULEA UR4, UR5, UR6, 0x3 ;  /* 0x0000000605047291 */ /* 0x000fe2000f8e18ff */
[----:B------:R-:W-:Y:S02]  /*3950*/  PRMT R4, RZ, 0x654, R4 ;  /* 0x00000654ff047816 */ /* 0x000fe40000000004 */
[----:B-1----:R-:W-:Y:S01]  /*3960*/  SHF.L.U32 R5, R12, 0x1f, RZ ;  /* 0x0000001f0c057819 */ /* 0x002fe200000006ff */
[----:B------:R-:W-:Y:S01]  /*3970*/  UIADD3 UR7, UPT, UPT, UR4, 0x1b0, URZ ;  /* 0x000001b004077890 */ /* 0x000fe2000fffe0ff */
[----:B------:R1:W-:Y:S05]  /*3980*/  SYNCS.ARRIVE.TRANS64.RED.A1T0 RZ, [R4+URZ], RZ ;  /* 0x000000ff04ff79a7 */ /* 0x0003ea00081004ff */
[----:B------:R-:W-:Y:S01]  /*3990*/  IMAD.U32 R7, RZ, RZ, UR7 ;  /* 0x00000007ff077e24 */ /* 0x000fe2000f8e00ff */
[----:B------:R-:W2:Y:S04]  /*39a0*/  SYNCS.PHASECHK.TRANS64.TRYWAIT P0, [UR4+0x1c0], R5 ;  /* 0x0001c005ff0075a7 */ /* 0x000ea80008001104 */
[----:B------:R-:W-:Y:S01]  /*39b0*/  PRMT R6, R0, 0x654, R7 ;  /* 0x0000065400067816 */ /* 0x000fe20000000007 */
[----:B-1----:R-:W-:Y:S01]  /*39c0*/  @!P2 IMAD.MOV.U32 R4, RZ, RZ, 0x10 ;  /* 0x00000010ff04a424 */ /* 0x002fe200078e00ff */
[----:B--2---:R-:W-:Y:S06]  /*39d0*/  @!P0 BRA `(.L_x_70) ;  /* 0x0000006400c48947 */ /* 0x004fec0003800000 */
.L_x_186:
[----:B------:R-:W-:Y:S01]  /*39e0*/  ULEA UR8, UR5, UR6, 0x4 ;  /* 0x0000000605087291 */ /* 0x000fe2000f8e20ff */
[----:B------:R-:W-:Y:S01]  /*39f0*/  SEL R3, R6, R3, !P2 ;  /* 0x0000000306037207 */ /* 0x000fe20005000000 */
[----:B------:R-:W-:Y:S01]  /*3a00*/  UIADD3 UR9, UPT, UPT, UR4, 0x1b0, URZ ;  /* 0x000001b004097890 */ /* 0x000fe2000fffe0ff */
[----:B-1----:R-:W-:Y:S01]  /*3a10*/  LEA R2, R11, UR6, 0x3 ;  /* 0x000000060b027c11 */ /* 0x002fe2000f8e18ff */
[----:B------:R-:W-:Y:S01]  /*3a20*/  UIADD3 UR8, UPT, UPT, UR8, 0x240, URZ ;  /* 0x0000024008087890 */ /* 0x000fe2000fffe0ff */
[----:B------:R-:W-:Y:S01]  /*3a30*/  SHF.L.U32 R5, R10, 0x1f, RZ ;  /* 0x0000001f0a057819 */ /* 0x000fe200000006ff */
[----:B------:R1:W-:Y:S01]  /*3a40*/  @!P2 SYNCS.ARRIVE.TRANS64.RED RZ, [R3+URZ], R4 ;  /* 0x0000000403ffa9a7 */ /* 0x0003e200080004ff */
[----:B------:R-:W-:Y:S01]  /*3a50*/  UIADD3 UR4, UPT, UPT, UR5, 0x1, URZ ;  /* 0x0000000105047890 */ /* 0x000fe2000fffe0ff */
[----:B------:R-:W-:-:S03]  /*3a60*/  VIADD R8, R8, 0x1 ;  /* 0x0000000108087836 */ /* 0x000fc60000000000 */
[----:B------:R-:W-:Y:S02]  /*3a70*/  UISETP.NE.AND UP0, UPT, UR4, 0x2, UPT ;  /* 0x000000020400788c */ /* 0x000fe4000bf05270 */
[----:B------:R-:W-:Y:S06]  /*3a80*/  UGETNEXTWORKID.BROADCAST [UR8], [UR9] ;  /* 0x00000000080073ca */ /* 0x000fec0008000100 */
[----:B------:R-:W-:Y:S01]  /*3a90*/  USEL UR7, URZ, 0x1, UP0 ;  /* 0x00000001ff077887 */ /* 0x000fe20008000000 */
[----:B------:R-:W-:Y:S01]  /*3aa0*/  ISETP.NE.AND P0, PT, R8, 0x2, PT ;  /* 0x000000020800780c */ /* 0x000fe20003f05270 */
[----:B------:R-:W-:Y:S01]  /*3ab0*/  USEL UR5, UR4, URZ, UP0 ;  /* 0x000000ff04057287 */ /* 0x000fe20008000000 */
[----:B------:R-:W2:Y:S03]  /*3ac0*/  SYNCS.PHASECHK.TRANS64.TRYWAIT P1, [R2+URZ+0x1b0], R5 ;  /* 0x0001b005020075a7 */ /* 0x000ea600080211ff */
[----:B------:R-:W-:Y:S01]  /*3ad0*/  LOP3.LUT R12, R12, UR7, RZ, 0x3c, !PT ;  /* 0x000000070c0c7c12 */ /* 0x000fe2000f8e3cff */
[----:B-12---:R-:W-:Y:S07]  /*3ae0*/  @!P1 BRA `(.L_x_71) ;  /* 0x0000006400989947 */ /* 0x006fee0003800000 */
.L_x_187:
[C---:B------:R-:W-:Y:S01]  /*3af0*/  LEA R4, R11.reuse, UR6, 0x4 ;  /* 0x000000060b047c11 */ /* 0x040fe2000f8e20ff */
[----:B-1----:R-:W-:Y:S01]  /*3b00*/  VIADD R2, R2, 0x1c0 ;  /* 0x000001c002027836 */ /* 0x002fe20000000000 */
[----:B------:R-:W-:Y:S01]  /*3b10*/  SEL R8, R8, RZ, P0 ;  /* 0x000000ff08087207 */ /* 0x000fe20000000000 */
[----:B------:R-:W-:-:S03]  /*3b20*/  VIADD R11, R11, 0x1 ;  /* 0x000000010b0b7836 */ /* 0x000fc60000000000 */
[----:B------:R-:W1:Y:S01]  /*3b30*/  LDS.128 R4, [R4+0x240] ;  /* 0x0002400004047984 */ /* 0x000e620000000c00 */
[----:B------:R-:W-:Y:S02]  /*3b40*/  PRMT R2, RZ, 0x654, R2 ;  /* 0x00000654ff027816 */ /* 0x000fe40000000002 */
[C---:B------:R-:W-:Y:S01]  /*3b50*/  ISETP.NE.AND P1, PT, R11.reuse, 0x2, PT ;  /* 0x000000020b00780c */ /* 0x040fe20003f25270 */
[----:B------:R-:W-:Y:S01]  /*3b60*/  @!PT LDS RZ, [RZ] ;  /* 0x00000000fffff984 */ /* 0x000fe20000000800 */
[----:B------:R-:W-:Y:S01]  /*3b70*/  @!PT LDS RZ, [RZ] ;  /* 0x00000000fffff984 */ /* 0x000fe20000000800 */
[----:B------:R-:W-:Y:S01]  /*3b80*/  @!PT LDS RZ, [RZ] ;  /* 0x00000000fffff984 */ /* 0x000fe20000000800 */
[----:B------:R-:W-:Y:S01]  /*3b90*/  @!PT LDS RZ, [RZ] ;  /* 0x00000000fffff984 */ /* 0x000fe20000000800 */
[----:B------:R2:W-:Y:S06]  /*3ba0*/  MEMBAR.ALL.CTA ;  /* 0x0000000000007992 */ /* 0x0005ec0000008000 */
[----:B--2---:R-:W2:Y:S01]  /*3bb0*/  FENCE.VIEW.ASYNC.S ;  /* 0x00000000000073c6 */ /* 0x004ea20000000000 */
[----:B------:R-:W-:Y:S01]  /*3bc0*/  SEL R11, R11, RZ, P1 ;  /* 0x000000ff0b0b7207 */ /* 0x000fe20000800000 */
[----:B--2---:R2:W-:Y:S01]  /*3bd0*/  SYNCS.ARRIVE.TRANS64.RED.A1T0 RZ, [R2+URZ], RZ ;  /* 0x000000ff02ff79a7 */ /* 0x0045e200081004ff */
[----:B-1----:R-:W-:-:S02]  /*3be0*/  LOP3.LUT P3, RZ, R6, 0x1, RZ, 0xc0, !PT ;  /* 0x0000000106ff7812 */ /* 0x002fc4000786c0ff */
[----:B------:R-:W-:-:S04]  /*3bf0*/  SEL R5, RZ, 0x1, P1 ;  /* 0x00000001ff057807 */ /* 0x000fc80000800000 */
[----:B------:R-:W-:Y:S02]  /*3c00*/  LOP3.LUT R10, R10, R5, RZ, 0x3c, !PT ;  /* 0x000000050a0a7212 */ /* 0x000fe400078e3cff */
[----:B--2---:R-:W-:-:S04]  /*3c10*/  SEL R2, RZ, 0x1, P0 ;  /* 0x00000001ff027807 */ /* 0x004fc80000000000 */
[----:B------:R-:W-:Y:S01]  /*3c20*/  LOP3.LUT R9, R9, R2, RZ, 0x3c, !PT ;  /* 0x0000000209097212 */ /* 0x000fe200078e3cff */
[----:B------:R-:W-:Y:S06]  /*3c30*/  @P3 BRA `(.L_x_72) ;  /* 0xfffffffc002c3947 */ /* 0x000fec000383ffff */
[----:B------:R-:W-:Y:S01]  /*3c40*/  ULEA UR4, UR5, UR6, 0x3 ;  /* 0x0000000605047291 */ /* 0x000fe2000f8e18ff */
[----:B------:R-:W-:-:S08]  /*3c50*/  SHF.L.U32 R3, R12, 0x1f, RZ ;  /* 0x0000001f0c037819 */ /* 0x000fd000000006ff */
[----:B------:R-:W1:Y:S02]  /*3c60*/  SYNCS.PHASECHK.TRANS64 P0, [UR4+0x1c0], R3 ;  /* 0x0001c003ff0075a7 */ /* 0x000e640008001004 */
[----:B-1----:R-:W-:Y:S05]  /*3c70*/  @P0 BRA `(.L_x_73) ;  /* 0x0000000000080947 */ /* 0x002fea0003800000 */
[----:B------:R-:W1:Y:S02]  /*3c80*/  SYNCS.PHASECHK.TRANS64.TRYWAIT P0, [UR4+0x1c0], R3 ;  /* 0x0001c003ff0075a7 */ /* 0x000e640008001104 */
[----:B-1----:R-:W-:Y:S05]  /*3c90*/  @!P0 BRA `(.L_x_74) ;  /* 0x0000006400408947 */ /* 0x002fea0003800000 */
.L_x_73:
[----:B------:R-:W-:-:S04]  /*3ca0*/  UIADD3 UR7, UPT, UPT, UR5, 0x1, URZ ;  /* 0x0000000105077890 */ /* 0x000fc8000fffe0ff */
[----:B------:R-:W-:-:S04]  /*3cb0*/  UISETP.NE.AND UP0, UPT, UR7, 0x2, UPT ;  /* 0x000000020700788c */ /* 0x000fc8000bf05270 */
[----:B------:R-:W-:Y:S02]  /*3cc0*/  USEL UR8, URZ, 0x1, UP0 ;  /* 0x00000001ff087887 */ /* 0x000fe40008000000 */
[----:B------:R-:W-:-:S04]  /*3cd0*/  USEL UR7, UR7, URZ, UP0 ;  /* 0x000000ff07077287 */ /* 0x000fc80008000000 */
[----:B------:R-:W-:Y:S01]  /*3ce0*/  ULEA UR7, UR7, UR6, 0x3 ;  /* 0x0000000607077291 */ /* 0x000fe2000f8e18ff */
[----:B-1----:R-:W-:-:S04]  /*3cf0*/  LOP3.LUT R3, R12, UR8, RZ, 0x3c, !PT ;  /* 0x000000080c037c12 */ /* 0x002fc8000f8e3cff */
[----:B------:R-:W-:-:S04]  /*3d00*/  SHF.L.U32 R0, R3, 0x1f, RZ ;  /* 0x0000001f03007819 */ /* 0x000fc800000006ff */
[----:B------:R-:W1:Y:S02]  /*3d10*/  SYNCS.PHASECHK.TRANS64 P0, [UR7+0x1c0], R0 ;  /* 0x0001c000ff0075a7 */ /* 0x000e640008001007 */
[----:B-1----:R-:W-:Y:S05]  /*3d20*/  @P0 EXIT ;  /* 0x000000000000094d */ /* 0x002fea0003800000 */
[----:B------:R-:W-:Y:S02]  /*3d30*/  SHF.L.U32 R3, R3, 0x1f, RZ ;  /* 0x0000001f03037819 */ /* 0x000fe400000006ff */
[----:B------:R-:W-:-:S07]  /*3d40*/  MOV R0, UR7 ;  /* 0x0000000700007c02 */ /* 0x000fce0008000f00 */
.L_x_75:
[----:B-1----:R1:W2:Y:S02]  /*3d50*/  SYNCS.PHASECHK.TRANS64.TRYWAIT P0, [R0+URZ+0x1c0], R3 ;  /* 0x0001c003000075a7 */ /* 0x0022a400080011ff */
[----:B--2---:R-:W-:Y:S05]  /*3d60*/  @!P0 NANOSLEEP.SYNCS 0x989680 ;  /* 0x009896800000895d */ /* 0x004fea0003900000 */
[----:B------:R-:W2:Y:S02]  /*3d70*/  @!P0 SYNCS.PHASECHK.TRANS64 P0, [R0+URZ+0x1c0], R3 ;  /* 0x0001c003000085a7 */ /* 0x000ea400080010ff */
[----:B--2---:R-:W-:Y:S05]  /*3d80*/  @P0 EXIT ;  /* 0x000000000000094d */ /* 0x004fea0003800000 */
[----:B------:R-:W-:Y:S05]  /*3d90*/  BRA `(.L_x_75) ;  /* 0xfffffffc00ec7947 */ /* 0x000fea000383ffff */
.L_x_68:
[----:B------:R-:W-:Y:S05]  /*3da0*/  BRA.U UP4, `(.L_x_76) ;  /* 0x0000000d04687547 */ /* 0x000fea000b800000 */
[----:B------:R-:W-:Y:S01]  /*3db0*/  UMOV UR4, 0x40 ;  /* 0x0000004000047882 */ /* 0x000fe20000000000 */
[----:B------:R-:W-:Y:S01]  /*3dc0*/  NOP ;  /* 0x0000000000007918 */ /* 0x000fe20000000000 */
[----:B------:R-:W-:Y:S01]  /*3dd0*/  ULEA UR5, UR45, UR4, 0x18 ;  /* 0x000000042d057291 */ /* 0x000fe2000f8ec0ff */
[----:B------:R-:W-:Y:S02]  /*3de0*/  UMOV UR6, 0x400 ;  /* 0x0000040000067882 */ /* 0x000fe40000000000 */
[----:B------:R-:W-:-:S06]  /*3df0*/  ULEA UR6, UR45, UR6, 0x18 ;  /* 0x000000062d067291 */ /* 0x000fcc000f8ec0ff */
[----:B------:R-:W1:Y:S02]  /*3e00*/  LDS.U8 R0, [UR5+0x1c] ;  /* 0x00001c05ff007984 */ /* 0x000e640008000000 */
[----:B-1----:R-:W-:-:S13]  /*3e10*/  ISETP.NE.AND P0, PT, R0, RZ, PT ;  /* 0x000000ff0000720c */ /* 0x002fda0003f05270 */
[----:B------:R-:W-:Y:S05]  /*3e20*/  @P0 BRA `(.L_x_77) ;  /* 0x0000000000580947 */ /* 0x000fea0003800000 */
[----:B------:R-:W-:-:S13]  /*3e30*/  ELECT P0, URZ, PT ;  /* 0x0000000000ff782f */ /* 0x000fda0003800000 */
[----:B------:R-:W-:Y:S05]  /*3e40*/  @!P0 BRA `(.L_x_78) ;  /* 0x0000000000608947 */ /* 0x000fea0003800000 */
[----:B------:R-:W-:Y:S01]  /*3e50*/  UMOV UR4, 0x10 ;  /* 0x0000001000047882 */ /* 0x000fe20000000000 */
[----:B------:R-:W-:Y:S01]  /*3e60*/  HFMA2 R0, -RZ, RZ, 0, 5.9604644775390625e-08 ;  /* 0x00000001ff007431 */ /* 0x000fe200000001ff */
[----:B------:R-:W-:-:S03]  /*3e70*/  MOV R3, 0xffff ;  /* 0x0000ffff00037802 */ /* 0x000fc60000000f00 */
[----:B------:R-:W-:Y:S04]  /*3e80*/  DEPBAR.LE SB1, 0x36 ;  /* 0x00009d800000791a */ /* 0x000fe80000000000 */
[----:B------:R-:W1:Y:S02]  /*3e90*/  UTCATOMSWS.FIND_AND_SET.ALIGN UP0, UR4, UR4 ;  /* 0x00000004000475e3 */ /* 0x000e640008000800 */
[----:B-1----:R-:W-:Y:S01]  /*3ea0*/  MOV R4, UR4 ;  /* 0x0000000400047c02 */ /* 0x002fe20008000f00 */
[----:B------:R-:W-:Y:S06]  /*3eb0*/  BRA.U UP0, `(.L_x_79) ;  /* 0x0000000100187547 */ /* 0x000fec000b800000 */
.L_x_80:
[----:B------:R-:W-:Y:S05]  /*3ec0*/  NANOSLEEP 0x64 ;  /* 0x000000640000795d */ /* 0x000fea0003800000 */
[----:B------:R-:W-:-:S05]  /*3ed0*/  UMOV UR4, 0x10 ;  /* 0x0000001000047882 */ /* 0x000fca0000000000 */
[----:B------:R-:W-:Y:S04]  /*3ee0*/  DEPBAR.LE SB1, 0x36 ;  /* 0x00009d800000791a */ /* 0x000fe80000000000 */
[----:B------:R-:W1:Y:S02]  /*3ef0*/  UTCATOMSWS.FIND_AND_SET.ALIGN UP0, UR4, UR4 ;  /* 0x00000004000475e3 */ /* 0x000e640008000800 */
[----:B-1----:R-:W-:Y:S01]  /*3f00*/  MOV R4, UR4 ;  /* 0x0000000400047c02 */ /* 0x002fe20008000f00 */
[----:B------:R-:W-:Y:S05]  /*3f10*/  BRA.U !UP0, `(.L_x_80) ;  /* 0xfffffffd08e87547 */ /* 0x000fea000b83ffff */
.L_x_79:
[-C--:B------:R-:W-:Y:S02]  /*3f20*/  SHF.L.U32 R3, R3, R4.reuse, RZ ;  /* 0x0000000403037219 */ /* 0x080fe400000006ff */
[----:B------:R-:W-:Y:S01]  /*3f30*/  SHF.L.U32 R0, R0, R4, RZ ;  /* 0x0000000400007219 */ /* 0x000fe200000006ff */
[----:B------:R-:W-:Y:S02]  /*3f40*/  IMAD.SHL.U32 R4, R4, 0x20, RZ ;  /* 0x0000002004047824 */ /* 0x000fe400078e00ff */
[----:B------:R1:W-:Y:S04]  /*3f50*/  ATOMS.OR RZ, [UR5+0x14], R3 ;  /* 0x00001403ffff798c */ /* 0x0003e8000b000005 */
[----:B------:R1:W-:Y:S04]  /*3f60*/  ATOMS.OR RZ, [UR5+0x18], R0 ;  /* 0x00001800ffff798c */ /* 0x0003e8000b000005 */
[----:B------:R1:W-:Y:S01]  /*3f70*/  STS [UR6+0x260], R4 ;  /* 0x00026004ff007988 */ /* 0x0003e20008000806 */
[----:B------:R-:W-:Y:S05]  /*3f80*/  BRA `(.L_x_78) ;  /* 0x0000000000107947 */ /* 0x000fea0003800000 */
.L_x_77:
[----:B------:R-:W-:Y:S02]  /*3f90*/  MOV R0, 0xffffffff ;  /* 0xffffffff00007802 */ /* 0x000fe40000000f00 */
[----:B------:R-:W-:-:S03]  /*3fa0*/  MOV R4, 0x3fd0 ;  /* 0x00003fd000047802 */ /* 0x000fc60000000f00 */
[----:B------:R1:W-:Y:S04]  /*3fb0*/  STS [UR6+0x260], R0 ;  /* 0x00026000ff007988 */ /* 0x0003e80008000806 */
[----:B-1---5:R-:W-:Y:S05]  /*3fc0*/  CALL.REL.NOINC `($__internal_1_$__cuda_sm10x_tcgen05_guardrail_trap_phase_invalid_during_alloc) ;  /* 0x0000006800007944 */ /* 0x022fea0003c00000 */
.L_x_78:
[----:B------:R-:W-:Y:S05]  /*3fd0*/  WARPSYNC.ALL ;  /* 0x0000000000007948 */ /* 0x000fea0003800000 */
[----:B------:R-:W2:Y:S01]  /*3fe0*/  S2UR UR4, SR_CgaCtaId ;  /* 0x00000000000479c3 */ /* 0x000ea20000008800 */
[----:B------:R-:W-:Y:S01]  /*3ff0*/  UMOV UR13, 0x400 ;  /* 0x00000400000d7882 */ /* 0x000fe20000000000 */
[----:B------:R-:W-:-:S06]  /*4000*/  NOP ;  /* 0x0000000000007918 */ /* 0x000fcc0000000000 */
[----:B------:R-:W-:Y:S06]  /*4010*/  BAR.ARV 0x6, 0xa0 ;  /* 0x0182800000007b1d */ /* 0x000fec0000002000 */
[----:B------:R-:W3:Y:S01]  /*4020*/  LDCU UR5, c[0x0][0x38c] ;  /* 0x00007180ff0577ac */ /* 0x000ee20008000800 */
[----:B------:R-:W-:Y:S01]  /*4030*/  LOP3.LUT R2, R2, 0xffff, RZ, 0xc0, !PT ;  /* 0x0000ffff02027812 */ /* 0x000fe200078ec0ff */
[----:B------:R-:W-:Y:S01]  /*4040*/  IMAD.MOV.U32 R11, RZ, RZ, 0x1 ;  /* 0x00000001ff0b7424 */ /* 0x000fe200078e00ff */
[----:B------:R-:W-:Y:S01]  /*4050*/  CS2R R8, SRZ ;  /* 0x0000000000087805 */ /* 0x000fe2000001ff00 */
[----:B------:R-:W4:Y:S01]  /*4060*/  LDCU UR8, c[0x0][0x38c] ;  /* 0x00007180ff0877ac */ /* 0x000f220008000800 */
[----:B------:R-:W-:Y:S01]  /*4070*/  R2UR UR15, R2 ;  /* 0x00000000020f72ca */ /* 0x000fe200000e0000 */
[----:B------:R-:W-:Y:S01]  /*4080*/  IMAD.MOV.U32 R10, RZ, RZ, RZ ;  /* 0x000000ffff0a7224 */ /* 0x000fe200078e00ff */
[----:B------:R-:W-:Y:S01]  /*4090*/  UMOV UR19, URZ ;  /* 0x000000ff00137c82 */ /* 0x000fe20008000000 */
[----:B------:R-:W-:Y:S01]  /*40a0*/  UMOV UR10, URZ ;  /* 0x000000ff000a7c82 */ /* 0x000fe20008000000 */
[----:B--2---:R-:W-:Y:S01]  /*40b0*/  ULEA UR13, UR4, UR13, 0x18 ;  /* 0x0000000d040d7291 */ /* 0x004fe2000f8ec0ff */
[----:B------:R-:W-:Y:S01]  /*40c0*/  UMOV UR20, 0x0 ;  /* 0x0000000000147882 */ /* 0x000fe20000000000 */
[----:B------:R-:W-:-:S02]  /*40d0*/  UMOV UR21, 0x8200490 ;  /* 0x0820049000157882 */ /* 0x000fc40000000000 */
[----:B------:R-:W-:Y:S02]  /*40e0*/  UIADD3 UR6, UPT, UPT, UR13, 0x8600, URZ ;  /* 0x000086000d067890 */ /* 0x000fe4000fffe0ff */
[----:B------:R-:W-:Y:S02]  /*40f0*/  UIADD3 UR7, UPT, UPT, UR13, 0x20600, URZ ;  /* 0x000206000d077890 */ /* 0x000fe4000fffe0ff */
[----:B---3--:R-:W-:Y:S01]  /*4100*/  UIADD3 UR5, UPT, UPT, UR5, 0x1f, URZ ;  /* 0x0000001f05057890 */ /* 0x008fe2000fffe0ff */
[----:B-1----:R-:W1:Y:S01]  /*4110*/  LDS R0, [UR13+0x260] ;  /* 0x0002600dff007984 */ /* 0x002e620008000800 */
[----:B------:R-:W-:Y:S02]  /*4120*/  USHF.R.U32.HI UR6, URZ, 0x4, UR6 ;  /* 0x00000004ff067899 */ /* 0x000fe40008011606 */
[----:B------:R-:W-:Y:S02]  /*4130*/  USHF.R.S32.HI UR4, URZ, 0x1f, UR5 ;  /* 0x0000001fff047899 */ /* 0x000fe40008011405 */
[----:B------:R-:W-:-:S02]  /*4140*/  ULOP3.LUT UR6, UR6, 0x3fff, URZ, 0xc0, !UPT ;  /* 0x00003fff06067892 */ /* 0x000fc4000f8ec0ff */
[----:B------:R-:W-:Y:S02]  /*4150*/  ULEA.HI UR4, UR4, UR5, URZ, 0x5 ;  /* 0x0000000504047291 */ /* 0x000fe4000f8f28ff */
[----:B------:R-:W-:Y:S02]  /*4160*/  USHF.R.U32.HI UR5, URZ, 0x4, UR7 ;  /* 0x00000004ff057899 */ /* 0x000fe40008011607 */
[----:B------:R-:W-:Y:S02]  /*4170*/  USHF.R.S32.HI UR22, URZ, 0x5, UR4 ;  /* 0x00000005ff167899 */ /* 0x000fe40008011404 */
[----:B------:R-:W-:Y:S02]  /*4180*/  ULOP3.LUT UR5, UR5, 0x3fff, URZ, 0xc0, !UPT ;  /* 0x00003fff05057892 */ /* 0x000fe4000f8ec0ff */
[----:B------:R-:W-:Y:S02]  /*4190*/  UISETP.LT.AND UP0, UPT, UR22, 0x1, UPT ;  /* 0x000000011600788c */ /* 0x000fe4000bf01270 */
[----:B------:R-:W-:-:S02]  /*41a0*/  ULOP3.LUT UR16, UR6, 0x10000, URZ, 0xfc, !UPT ;  /* 0x0001000006107892 */ /* 0x000fc4000f8efcff */
[----:B------:R-:W-:Y:S02]  /*41b0*/  USEL UR23, UR22, 0x1, !UP0 ;  /* 0x0000000116177887 */ /* 0x000fe4000c000000 */
[----:B------:R-:W-:Y:S02]  /*41c0*/  ULOP3.LUT UR17, UR5, 0x10000, URZ, 0xfc, !UPT ;  /* 0x0001000005117892 */ /* 0x000fe4000f8efcff */
[----:B------:R-:W-:Y:S02]  /*41d0*/  UIADD3 UR23, UPT, UPT, -UR23, URZ, URZ ;  /* 0x000000ff17177290 */ /* 0x000fe4000fffe1ff */
[----:B----4-:R-:W-:Y:S01]  /*41e0*/  UISETP.GE.AND UP4, UPT, UR8, 0x1, UPT ;  /* 0x000000010800788c */ /* 0x010fe2000bf86270 */
[----:B-1----:R-:W-:-:S15]  /*41f0*/  R2UR UR24, R0 ;  /* 0x00000000001872ca */ /* 0x002fde00000e0000 */
.L_x_87:
[----:B------:R-:W-:Y:S02]  /*4200*/  LEA R0, R10, UR13, 0x3 ;  /* 0x0000000d0a007c11 */ /* 0x000fe4000f8e18ff */
[----:B------:R-:W-:Y:S02]  /*4210*/  SHF.L.U32 R5, R9, 0x1f, RZ ;  /* 0x0000001f09057819 */ /* 0x000fe400000006ff */
[----:B------:R-:W-:Y:S01]  /*4220*/  PLOP3.LUT P0, PT, PT, PT, UP4, 0x80, 0x8 ;  /* 0x000000000008781c */ /* 0x000fe20003f0f048 */
[----:B------:R-:W-:Y:S01]  /*4230*/  VIADD R3, R0, 0x1c0 ;  /* 0x000001c000037836 */ /* 0x000fe20000000000 */
[----:B-1----:R-:W1:Y:S02]  /*4240*/  SYNCS.PHASECHK.TRANS64.TRYWAIT P1, [R0+URZ+0x1b0], R5 ;  /* 0x0001b005000075a7 */ /* 0x002e6400080211ff */
[----:B-1-3--:R-:W-:Y:S09]  /*4250*/  @!P1 BRA `(.L_x_81) ;  /* 0x0000005c00e89947 */ /* 0x00aff20003800000 */
.L_x_189:
[----:B------:R-:W-:Y:S01]  /*4260*/  LEA R4, R10, UR13, 0x4 ;  /* 0x0000000d0a047c11 */ /* 0x000fe2000f8e20ff */
[----:B------:R-:W-:Y:S01]  /*4270*/  @UP4 ULEA UR4, UR10, UR13, 0x3 ;  /* 0x0000000d0a044291 */ /* 0x000fe2000f8e18ff */
[----:B------:R-:W-:Y:S01]  /*4280*/  PLOP3.LUT P2, PT, PT, PT, PT, 0x80, 0x8 ;  /* 0x000000000008781c */ /* 0x000fe20003f4f070 */
[----:B------:R-:W-:Y:S01]  /*4290*/  ULEA UR18, UR19, UR13, 0x3 ;  /* 0x0000000d13127291 */ /* 0x000fe2000f8e18ff */
[----:B------:R-:W-:Y:S02]  /*42a0*/  PRMT R3, RZ, 0x654, R3 ;  /* 0x00000654ff037816 */ /* 0x000fe40000000003 */
[----:B-1----:R-:W1:Y:S01]  /*42b0*/  LDS.128 R4, [R4+0x240] ;  /* 0x0002400004047984 */ /* 0x002e620000000c00 */
[----:B------:R-:W-:Y:S02]  /*42c0*/  @P0 SHF.L.U32 R2, R8, 0x1f, RZ ;  /* 0x0000001f08020819 */ /* 0x000fe400000006ff */
[----:B------:R-:W-:Y:S01]  /*42d0*/  SHF.L.U32 R0, R11, 0x1f, RZ ;  /* 0x0000001f0b007819 */ /* 0x000fe200000006ff */
[----:B------:R-:W-:Y:S01]  /*42e0*/  @!PT LDS RZ, [RZ] ;  /* 0x00000000fffff984 */ /* 0x000fe20000000800 */
[----:B------:R-:W-:Y:S01]  /*42f0*/  @!PT LDS RZ, [RZ] ;  /* 0x00000000fffff984 */ /* 0x000fe20000000800 */
[----:B------:R-:W-:Y:S01]  /*4300*/  @!PT LDS RZ, [RZ] ;  /* 0x00000000fffff984 */ /* 0x000fe20000000800 */
[----:B------:R-:W-:Y:S01]  /*4310*/  @!PT LDS RZ, [RZ] ;  /* 0x00000000fffff984 */ /* 0x000fe20000000800 */
[----:B------:R2:W-:Y:S06]  /*4320*/  MEMBAR.ALL.CTA ;  /* 0x0000000000007992 */ /* 0x0005ec0000008000 */
[----:B--2---:R-:W2:Y:S02]  /*4330*/  FENCE.VIEW.ASYNC.S ;  /* 0x00000000000073c6 */ /* 0x004ea40000000000 */
[----:B--2---:R2:W-:Y:S01]  /*4340*/  SYNCS.ARRIVE.TRANS64.RED.A1T0 RZ, [R3+URZ], RZ ;  /* 0x000000ff03ff79a7 */ /* 0x0045e200081004ff */
[----:B------:R2:W3:Y:S01]  /*4350*/  @P0 SYNCS.PHASECHK.TRANS64.TRYWAIT P2, [UR4], R2 ;  /* 0x00000002ff0005a7 */ /* 0x0004e20008041104 */
[----:B-1----:R-:W-:Y:S01]  /*4360*/  LOP3.LUT P1, RZ, R6, 0x1, RZ, 0xc0, !PT ;  /* 0x0000000106ff7812 */ /* 0x002fe2000782c0ff */
[----:B------:R-:W1:Y:S02]  /*4370*/  SYNCS.PHASECHK.TRANS64.TRYWAIT P0, [UR18+0x1f0], R0 ;  /* 0x0001f000ff0075a7 */ /* 0x000e640008001112 */
[----:B-123--:R-:W-:Y:S10]  /*4380*/  @!P0 BRA `(.L_x_82) ;  /* 0x0000005c00b08947 */ /* 0x00eff40003800000 */
.L_x_191:
[----:B------:R-:W-:Y:S01]  /*4390*/  IADD3 R10, PT, PT, R10, 0x1, RZ ;  /* 0x000000010a0a7810 */ /* 0x000fe20007ffe0ff */
[----:B------:R-:W-:Y:S06]  /*43a0*/  BRA.U !UP4, `(.L_x_83) ;  /* 0x000000010c887547 */ /* 0x000fec000b800000 */
[----:B------:R-:W-:Y:S02]  /*43b0*/  ULEA UR14, UR19, UR24, 0x7 ;  /* 0x00000018130e7291 */ /* 0x000fe4000f8e38ff */
[----:B------:R-:W-:Y:S01]  /*43c0*/  UPLOP3.LUT UP2, UPT, UPT, UPT, UPT, 0x40, 0x4 ;  /* 0x000000000004789c */ /* 0x000fe20003f4e870 */
[----:B------:R-:W-:Y:S01]  /*43d0*/  UMOV UR12, UR23 ;  /* 0x00000017000c7c82 */ /* 0x000fe20008000000 */
[----:B------:R-:W-:Y:S01]  /*43e0*/  UMOV UR11, UR22 ;  /* 0x00000016000b7c82 */ /* 0x000fe20008000000 */
[----:B------:R-:W-:-:S08]  /*43f0*/  UMOV UR5, UR10 ;  /* 0x0000000a00057c82 */ /* 0x000fd00008000000 */
.L_x_86:
[----:B------:R-:W-:Y:S02]  /*4400*/  UIADD3 UR12, UPT, UPT, UR12, 0x1, URZ ;  /* 0x000000010c0c7890 */ /* 0x000fe4000fffe0ff */
[----:B--2---:R-:W-:Y:S02]  /*4410*/  ULEA UR6, UR5, UR13, 0x3 ;  /* 0x0000000d05067291 */ /* 0x004fe4000f8e18ff */
[----:B------:R-:W-:Y:S01]  /*4420*/  UISETP.NE.AND UP3, UPT, UR12, URZ, UPT ;  /* 0x000000ff0c00728c */ /* 0x000fe2000bf65270 */
[----:B---3--:R-:W-:Y:S10]  /*4430*/  @P2 BRA `(.L_x_84) ;  /* 0x00000000000c2947 */ /* 0x008ff40003800000 */
[----:B-1----:R-:W-:Y:S04]  /*4440*/  SHF.L.U32 R3, R8, 0x1f, RZ ;  /* 0x0000001f08037819 */ /* 0x002fe800000006ff */
[----:B------:R-:W1:Y:S02]  /*4450*/  SYNCS.PHASECHK.TRANS64.TRYWAIT P0, [UR6], R3 ;  /* 0x00000003ff0075a7 */ /* 0x000e640008001106 */
[----:B-1----:R-:W-:Y:S05]  /*4460*/  @!P0 BRA `(.L_x_85) ;  /* 0x0000005c00908947 */ /* 0x002fea0003800000 */
.L_x_84:
[----:B------:R-:W-:Y:S01]  /*4470*/  UISETP.NE.AND UP0, UPT, UR11, 0x1, UPT ;  /* 0x000000010b00788c */ /* 0x000fe2000bf05270 */
[----:B------:R-:W-:Y:S01]  /*4480*/  PLOP3.LUT P2, PT, PT, PT, PT, 0x80, 0x8 ;  /* 0x000000000008781c */ /* 0x000fe20003f4f070 */
[----:B------:R-:W-:Y:S02]  /*4490*/  UIADD3 UR4, UPT, UPT, UR5, 0x1, URZ ;  /* 0x0000000105047890 */ /* 0x000fe4000fffe0ff */
[----:B------:R-:W-:Y:S02]  /*44a0*/  ULEA UR8, UR5, UR17, 0x8 ;  /* 0x0000001105087291 */ /* 0x000fe4000f8e40ff */
[----:B------:R-:W-:Y:S01]  /*44b0*/  UISETP.NE.AND UP1, UPT, UR4, 0x18, UPT ;  /* 0x000000180400788c */ /* 0x000fe2000bf25270 */
[----:B------:R-:W-:Y:S01]  /*44c0*/  PLOP3.LUT P0, PT, PT, PT, UP0, 0x80, 0x8 ;  /* 0x000000000008781c */ /* 0x000fe20003f0f008 */
[----:B------:R-:W-:Y:S02]  /*44d0*/  UIADD3 UR11, UPT, UPT, UR11, -0x1, URZ ;  /* 0xffffffff0b0b7890 */ /* 0x000fe4000fffe0ff */
[----:B------:R-:W-:Y:S02]  /*44e0*/  USEL UR7, URZ, 0x1, UP1 ;  /* 0x00000001ff077887 */ /* 0x000fe40008800000 */
[----:B------:R-:W-:Y:S01]  /*44f0*/  USEL UR10, UR4, URZ, UP1 ;  /* 0x000000ff040a7287 */ /* 0x000fe20008800000 */
[----:B------:R-:W-:Y:S03]  /*4500*/  UMOV UR9, 0xc0004010 ;  /* 0xc000401000097882 */ /* 0x000fe60000000000 */
[----:B------:R-:W-:Y:S01]  /*4510*/  @UP0 ULEA UR4, UR10, UR13, 0x3 ;  /* 0x0000000d0a040291 */ /* 0x000fe2000f8e18ff */
[----:B------:R-:W-:Y:S01]  /*4520*/  LOP3.LUT R8, R8, UR7, RZ, 0x3c, !PT ;  /* 0x0000000708087c12 */ /* 0x000fe2000f8e3cff */
[----:B------:R-:W-:Y:S03]  /*4530*/  UMOV UR7, 0xc0004010 ;  /* 0xc000401000077882 */ /* 0x000fe60000000000 */
[----:B-1----:R-:W-:Y:S04]  /*4540*/  @P0 SHF.L.U32 R0, R8, 0x1f, RZ ;  /* 0x0000001f08000819 */ /* 0x002fe800000006ff */
[----:B------:R2:W3:Y:S01]  /*4550*/  @P0 SYNCS.PHASECHK.TRANS64.TRYWAIT P2, [UR4], R0 ;  /* 0x00000000ff0005a7 */ /* 0x0004e20008041104 */
[----:B------:R-:W-:Y:S02]  /*4560*/  UIADD3 UR4, UPT, UPT, UR6, 0xc0, URZ ;  /* 0x000000c006047890 */ /* 0x000fe4000fffe0ff */
[----:B------:R-:W-:Y:S03]  /*4570*/  ULEA UR6, UR5, UR16, 0x8 ;  /* 0x0000001005067291 */ /* 0x000fe6000f8e40ff */
[----:B------:R-:W-:Y:S06]  /*4580*/  UMOV UR5, UR10 ;  /* 0x0000000a00057c82 */ /* 0x000fec0008000000 */
[----:B------:R2:W-:Y:S01]  /*4590*/  UTCQMMA gdesc[UR6], gdesc[UR8], tmem[UR14], tmem[UR20], idesc[UR21], UP2 ;  /* 0x00ff1408060075ea */ /* 0x0005e2000900030e */
[----:B------:R-:W-:Y:S01]  /*45a0*/  UPLOP3.LUT UP2, UPT, UPT, UPT, UPT, 0x80, 0x8 ;  /* 0x000000000008789c */ /* 0x000fe20003f4f070 */
[----:B------:R2:W-:Y:S01]  /*45b0*/  UTCBAR.MULTICAST [UR4], URZ, UR15 ;  /* 0x000000ff040073e9 */ /* 0x0005e2000800080f */
[----:B------:R-:W-:Y:S09]  /*45c0*/  BRA.U UP3, `(.L_x_86) ;  /* 0xfffffffd038c7547 */ /* 0x000ff2000b83ffff */
.L_x_83:
[----:B--2---:R-:W-:Y:S01]  /*45d0*/  UIADD3 UR4, UPT, UPT, UR19, 0x1, URZ ;  /* 0x0000000113047890 */ /* 0x004fe2000fffe0ff */
[C---:B------:R-:W-:Y:S01]  /*45e0*/  ISETP.NE.AND P0, PT, R10.reuse, 0x2, PT ;  /* 0x000000020a00780c */ /* 0x040fe20003f05270 */
[----:B------:R-:W-:Y:S02]  /*45f0*/  UIADD3 UR5, UPT, UPT, UR18, 0x1d0, URZ ;  /* 0x000001d012057890 */ /* 0x000fe4000fffe0ff */
[----:B------:R-:W-:Y:S01]  /*4600*/  UISETP.NE.AND UP0, UPT, UR4, 0x4, UPT ;  /* 0x000000040400788c */ /* 0x000fe2000bf05270 */
[----:B-1----:R-:W-:Y:S02]  /*4610*/  SEL R0, RZ, 0x1, P0 ;  /* 0x00000001ff007807 */ /* 0x002fe40000000000 */
[----:B------:R-:W-:Y:S01]  /*4620*/  SEL R10, R10, RZ, P0 ;  /* 0x000000ff0a0a7207 */ /* 0x000fe20000000000 */
[----:B------:R-:W-:Y:S01]  /*4630*/  USEL UR6, URZ, 0x1, UP0 ;  /* 0x00000001ff067887 */ /* 0x000fe20008000000 */
[----:B------:R-:W-:Y:S01]  /*4640*/  LOP3.LUT R9, R9, R0, RZ, 0x3c, !PT ;  /* 0x0000000009097212 */ /* 0x000fe200078e3cff */
[----:B------:R-:W-:Y:S01]  /*4650*/  USEL UR19, UR4, URZ, UP0 ;  /* 0x000000ff04137287 */ /* 0x000fe20008000000 */
[----:B------:R1:W-:Y:S03]  /*4660*/  UTCBAR [UR5], URZ ;  /* 0x000000ff050073e9 */ /* 0x0003e600080000ff */
[----:B------:R-:W-:Y:S01]  /*4670*/  LOP3.LUT R11, R11, UR6, RZ, 0x3c, !PT ;  /* 0x000000060b0b7c12 */ /* 0x000fe2000f8e3cff */
[----:B------:R-:W-:Y:S07]  /*4680*/  @P1 BRA `(.L_x_87) ;  /* 0xfffffff800dc1947 */ /* 0x000fee000383ffff */
[----:B------:R-:W2:Y:S01]  /*4690*/  S2UR UR8, SR_CgaCtaId ;  /* 0x00000000000879c3 */ /* 0x000ea20000008800 */
[----:B------:R-:W-:Y:S01]  /*46a0*/  ELECT P0, URZ, PT ;  /* 0x0000000000ff782f */ /* 0x000fe20003800000 */
[----:B------:R-:W-:Y:S01]  /*46b0*/  IMAD.MOV.U32 R0, RZ, RZ, 0x1 ;  /* 0x00000001ff007424 */ /* 0x000fe200078e00ff */
[----:B------:R-:W-:Y:S01]  /*46c0*/  UIADD3 UR13, UPT, UPT, UR13, 0x1f0, URZ ;  /* 0x000001f00d0d7890 */ /* 0x000fe2000fffe0ff */
[----:B------:R-:W-:Y:S01]  /*46d0*/  SHF.L.U32 R3, R11, 0x1f, RZ ;  /* 0x0000001f0b037819 */ /* 0x000fe200000006ff */
[----:B------:R-:W-:-:S03]  /*46e0*/  UMOV UR4, 0x40 ;  /* 0x0000004000047882 */ /* 0x000fc60000000000 */
[----:B------:R-:W-:Y:S01]  /*46f0*/  UVIRTCOUNT.DEALLOC.SMPOOL 0x80 ;  /* 0x000000800000784c */ /* 0x000fe20000000000 */
[----:B--2---:R-:W-:Y:S02]  /*4700*/  ULEA UR8, UR8, UR4, 0x18 ;  /* 0x0000000408087291 */ /* 0x004fe4000f8ec0ff */
[----:B------:R-:W-:-:S07]  /*4710*/  ULEA UR4, UR19, UR13, 0x3 ;  /* 0x0000000d13047291 */ /* 0x000fce000f8e18ff */
[----:B------:R2:W-:Y:S02]  /*4720*/  @P0 STS.U8 [UR8+0x1c], R0 ;  /* 0x00001c00ff000988 */ /* 0x0005e40008000008 */
[----:B------:R-:W4:Y:S02]  /*4730*/  SYNCS.PHASECHK.TRANS64.TRYWAIT P0, [UR4], R3 ;  /* 0x00000003ff0075a7 */ /* 0x000f240008001104 */
[----:B--2-4-:R-:W-:Y:S05]  /*4740*/  @!P0 BRA `(.L_x_88) ;  /* 0x0000005800f08947 */ /* 0x014fea0003800000 */
.L_x_194:
[----:B------:R-:W-:-:S04]  /*4750*/  UIADD3 UR4, UPT, UPT, UR19, 0x1, URZ ;  /* 0x0000000113047890 */ /* 0x000fc8000fffe0ff */
[----:B------:R-:W-:-:S04]  /*4760*/  UISETP.NE.AND UP0, UPT, UR4, 0x4, UPT ;  /* 0x000000040400788c */ /* 0x000fc8000bf05270 */
[----:B------:R-:W-:Y:S02]  /*4770*/  USEL UR6, URZ, 0x1, UP0 ;  /* 0x00000001ff067887 */ /* 0x000fe40008000000 */
[----:B------:R-:W-:-:S04]  /*4780*/  USEL UR4, UR4, URZ, UP0 ;  /* 0x000000ff04047287 */ /* 0x000fc80008000000 */
[----:B-1----:R-:W-:Y:S01]  /*4790*/  ULEA UR5, UR4, UR13, 0x3 ;  /* 0x0000000d04057291 */ /* 0x002fe2000f8e18ff */
[----:B------:R-:W-:-:S04]  /*47a0*/  LOP3.LUT R2, R11, UR6, RZ, 0x3c, !PT ;  /* 0x000000060b027c12 */ /* 0x000fc8000f8e3cff */
[----:B--2---:R-:W-:-:S04]  /*47b0*/  SHF.L.U32 R3, R2, 0x1f, RZ ;  /* 0x0000001f02037819 */ /* 0x004fc800000006ff */
[----:B------:R-:W1:Y:S02]  /*47c0*/  SYNCS.PHASECHK.TRANS64.TRYWAIT P0, [UR5], R3 ;  /* 0x00000003ff0075a7 */ /* 0x000e640008001105 */
[----:B-1----:R-:W-:Y:S05]  /*47d0*/  @!P0 BRA `(.L_x_89) ;  /* 0x0000005800e48947 */ /* 0x002fea0003800000 */
.L_x_196:
        /* <DEDUP_REMOVED lines=9> */
.L_x_198:
[----:B------:R-:W-:-:S04]  /*4870*/  UIADD3 UR4, UPT, UPT, UR4, 0x1, URZ ;  /* 0x0000000104047890 */ /* 0x000fc8000fffe0ff */
[----:B------:R-:W-:-:S04]  /*4880*/  UISETP.NE.AND UP0, UPT, UR4, 0x4, UPT ;  /* 0x000000040400788c */ /* 0x000fc8000bf05270 */
[----:B------:R-:W-:Y:S02]  /*4890*/  USEL UR5, URZ, 0x1, UP0 ;  /* 0x00000001ff057887 */ /* 0x000fe40008000000 */
[----:B------:R-:W-:-:S04]  /*48a0*/  USEL UR4, UR4, URZ, UP0 ;  /* 0x000000ff04047287 */ /* 0x000fc80008000000 */
[----:B------:R-:W-:Y:S01]  /*48b0*/  ULEA UR4, UR4, UR13, 0x3 ;  /* 0x0000000d04047291 */ /* 0x000fe2000f8e18ff */
[----:B-1----:R-:W-:-:S04]  /*48c0*/  LOP3.LUT R3, R2, UR5, RZ, 0x3c, !PT ;  /* 0x0000000502037c12 */ /* 0x002fc8000f8e3cff */
[----:B------:R-:W-:-:S04]  /*48d0*/  SHF.L.U32 R3, R3, 0x1f, RZ ;  /* 0x0000001f03037819 */ /* 0x000fc800000006ff */
[----:B------:R-:W1:Y:S02]  /*48e0*/  SYNCS.PHASECHK.TRANS64.TRYWAIT P0, [UR4], R3 ;  /* 0x00000003ff0075a7 */ /* 0x000e640008001104 */
[----:B-1----:R-:W-:Y:S05]  /*48f0*/  @!P0 BRA `(.L_x_91) ;  /* 0x0000005800cc8947 */ /* 0x002fea0003800000 */
.L_x_200:
[----:B------:R-:W-:Y:S01]  /*4900*/  NOP ;  /* 0x0000000000007918 */ /* 0x000fe20000000000 */
[----:B-1----:R-:W1:Y:S01]  /*4910*/  LDS R0, [UR8+0x14] ;  /* 0x00001408ff007984 */ /* 0x002e620008000800 */
[----:B------:R-:W-:Y:S01]  /*4920*/  ULOP3.LUT UR4, UR24, 0xffff, URZ, 0xc0, !UPT ;  /* 0x0000ffff18047892 */ /* 0x000fe2000f8ec0ff */
[----:B------:R-:W-:Y:S01]  /*4930*/  UMOV UR5, 0xffff ;  /* 0x0000ffff00057882 */ /* 0x000fe20000000000 */
[----:B------:R-:W-:Y:S02]  /*4940*/  UMOV UR6, 0x1 ;  /* 0x0000000100067882 */ /* 0x000fe40000000000 */
[----:B------:R-:W-:-:S04]  /*4950*/  USHF.R.U32.HI UR4, URZ, 0x5, UR4 ;  /* 0x00000005ff047899 */ /* 0x000fc80008011604 */
[----:B------:R-:W-:Y:S02]  /*4960*/  USHF.L.U32 UR5, UR5, UR4, URZ ;  /* 0x0000000405057299 */ /* 0x000fe400080006ff */
[----:B------:R-:W-:-:S04]  /*4970*/  USHF.L.U32 UR4, UR6, UR4, URZ ;  /* 0x0000000406047299 */ /* 0x000fc800080006ff */
[----:B-1----:R-:W-:-:S04]  /*4980*/  LOP3.LUT R0, R0, UR5, RZ, 0xc0, !PT ;  /* 0x0000000500007c12 */ /* 0x002fc8000f8ec0ff */
[----:B------:R-:W-:-:S13]  /*4990*/  ISETP.NE.AND P0, PT, R0, UR5, PT ;  /* 0x0000000500007c0c */ /* 0x000fda000bf05270 */
[----:B------:R-:W-:Y:S05]  /*49a0*/  @P0 BRA `(.L_x_92) ;  /* 0x0000000000580947 */ /* 0x000fea0003800000 */
[----:B------:R-:W1:Y:S02]  /*49b0*/  LDS R0, [UR8+0x18] ;  /* 0x00001808ff007984 */ /* 0x000e640008000800 */
[----:B-1----:R-:W-:-:S04]  /*49c0*/  LOP3.LUT R0, R0, UR4, RZ, 0xc0, !PT ;  /* 0x0000000400007c12 */ /* 0x002fc8000f8ec0ff */
[----:B------:R-:W-:-:S13]  /*49d0*/  ISETP.NE.AND P0, PT, R0, UR4, PT ;  /* 0x0000000400007c0c */ /* 0x000fda000bf05270 */
[----:B------:R-:W-:Y:S05]  /*49e0*/  @P0 BRA `(.L_x_93) ;  /* 0x00000000003c0947 */ /* 0x000fea0003800000 */
[----:B------:R-:W1:Y:S01]  /*49f0*/  S2R R2, SR_LANEID ;  /* 0x0000000000027919 */ /* 0x000e620000000000 */
[----:B------:R-:W-:Y:S01]  /*4a00*/  ULOP3.LUT UR5, URZ, UR5, URZ, 0x33, !UPT ;  /* 0x00000005ff057292 */ /* 0x000fe2000f8e33ff */
[----:B------:R-:W-:Y:S01]  /*4a10*/  LOP3.LUT R4, RZ, UR4, RZ, 0x33, !PT ;  /* 0x00000004ff047c12 */ /* 0x000fe2000f8e33ff */
[----:B------:R-:W-:Y:S02]  /*4a20*/  VOTEU.ANY UR4, UPT, PT ;  /* 0x0000000000047886 */ /* 0x000fe400038e0100 */
[----:B------:R-:W-:Y:S01]  /*4a30*/  UFLO.U32 UR4, UR4 ;  /* 0x00000004000472bd */ /* 0x000fe200080e0000 */
[----:B------:R-:W2:Y:S01]  /*4a40*/  REDUX UR6, R4 ;  /* 0x00000000040673c4 */ /* 0x000ea20000000000 */
[----:B------:R-:W-:-:S06]  /*4a50*/  IMAD.U32 R0, RZ, RZ, UR5 ;  /* 0x00000005ff007e24 */ /* 0x000fcc000f8e00ff */
[----:B------:R4:W-:Y:S01]  /*4a60*/  UTCATOMSWS.AND URZ, UR5 ;  /* 0x0000000500ff79e3 */ /* 0x0009e20008000000 */
[----:B------:R-:W3:Y:S01]  /*4a70*/  REDUX UR7, R0 ;  /* 0x00000000000773c4 */ /* 0x000ee20000000000 */
[----:B-1----:R-:W-:Y:S01]  /*4a80*/  ISETP.EQ.U32.AND P0, PT, R2, UR4, PT ;  /* 0x0000000402007c0c */ /* 0x002fe2000bf02070 */
[----:B--2---:R-:W-:Y:S01]  /*4a90*/  IMAD.U32 R2, RZ, RZ, UR6 ;  /* 0x00000006ff027e24 */ /* 0x004fe2000f8e00ff */
[----:B---3--:R-:W-:-:S11]  /*4aa0*/  MOV R3, UR7 ;  /* 0x0000000700037c02 */ /* 0x008fd60008000f00 */
[----:B------:R4:W-:Y:S04]  /*4ab0*/  @P0 ATOMS.AND RZ, [UR8+0x14], R3 ;  /* 0x00001403ffff098c */ /* 0x0009e8000a800008 */
[----:B------:R4:W-:Y:S01]  /*4ac0*/  @P0 ATOMS.AND RZ, [UR8+0x18], R2 ;  /* 0x00001802ffff098c */ /* 0x0009e2000a800008 */
[----:B------:R-:W-:Y:S05]  /*4ad0*/  BRA `(.L_x_94) ;  /* 0x0000000000147947 */ /* 0x000fea0003800000 */
.L_x_93:
[----:B------:R-:W-:Y:S02]  /*4ae0*/  MOV R2, 0x4b00 ;  /* 0x00004b0000027802 */ /* 0x000fe40000000f00 */
[----:B---3-5:R-:W-:Y:S05]  /*4af0*/  CALL.REL.NOINC `($__internal_0_$__cuda_sm10x_tcgen05_guardrail_trap_col_being_dealloced_not_returned_by_alloc) ;  /* 0x0000005c00287944 */ /* 0x028fea0003c00000 */
[----:B------:R-:W-:Y:S05]  /*4b00*/  BRA `(.L_x_94) ;  /* 0x0000000000087947 */ /* 0x000fea0003800000 */
.L_x_92:
[----:B------:R-:W-:Y:S02]  /*4b10*/  MOV R2, 0x4b30 ;  /* 0x00004b3000027802 */ /* 0x000fe40000000f00 */
[----:B---3-5:R-:W-:Y:S05]  /*4b20*/  CALL.REL.NOINC `($__internal_2_$__cuda_sm10x_tcgen05_guardrail_trap_unallocated_columns_being_dealloced) ;  /* 0x0000005c00347944 */ /* 0x028fea0003c00000 */
.L_x_94:
[----:B------:R-:W-:Y:S01]  /*4b30*/  NOP ;  /* 0x0000000000007918 */ /* 0x000fe20000000000 */
[----:B----4-:R-:W-:Y:S05]  /*4b40*/  EXIT ;  /* 0x000000000000794d */ /* 0x010fea0003800000 */
.L_x_76:
[----:B------:R-:W-:-:S09]  /*4b50*/  UISETP.NE.OR UP0, UPT, UR17, 0x3, !UP3 ;  /* 0x000000031100788c */ /* 0x000fd2000df05670 */
[----:B------:R-:W-:Y:S05]  /*4b60*/  BRA.U UP0, `(.L_x_95) ;  /* 0x0000000d00807547 */ /* 0x000fea000b800000 */
[----:B------:R-:W1:Y:S01]  /*4b70*/  LDCU UR32, c[0x0][0x370] ;  /* 0x00006e00ff2077ac */ /* 0x000e620008000800 */
[----:B------:R-:W2:Y:S01]  /*4b80*/  LDC.64 R16, c[0x0][0x348] ;  /* 0x0000d200ff107b82 */ /* 0x000ea20000000a00 */
[----:B------:R-:W-:Y:S02]  /*4b90*/  HFMA2 R13, -RZ, RZ, 0, 0 ;  /* 0x00000000ff0d7431 */ /* 0x000fe400000001ff */
[----:B------:R-:W-:Y:S01]  /*4ba0*/  IMAD.MOV.U32 R15, RZ, RZ, 0x1 ;  /* 0x00000001ff0f7424 */ /* 0x000fe200078e00ff */
[----:B------:R-:W1:Y:S01]  /*4bb0*/  LDCU.128 UR28, c[0x0][0xb10] ;  /* 0x00016200ff1c77ac */ /* 0x000e620008000c00 */
[----:B------:R-:W-:Y:S01]  /*4bc0*/  IMAD.MOV.U32 R14, RZ, RZ, RZ ;  /* 0x000000ffff0e7224 */ /* 0x000fe200078e00ff */
[----:B------:R-:W-:Y:S01]  /*4bd0*/  MOV R7, 0x2000 ;  /* 0x0000200000077802 */ /* 0x000fe20000000f00 */
[----:B------:R-:W3:Y:S01]  /*4be0*/  LDCU UR27, c[0x0][0x374] ;  /* 0x00006e80ff1b77ac */ /* 0x000ee20008000800 */
[----:B------:R-:W4:Y:S01]  /*4bf0*/  LDC.64 R2, c[0x0][0x888] ;  /* 0x00022200ff027b82 */ /* 0x000f220000000a00 */
[----:B------:R-:W3:Y:S01]  /*4c00*/  LDCU UR15, c[0x0][0xb0c] ;  /* 0x00016180ff0f77ac */ /* 0x000ee20008000800 */
[----:B------:R-:W2:Y:S06]  /*4c10*/  LDCU UR38, c[0x0][0xb20] ;  /* 0x00016400ff2677ac */ /* 0x000eac0008000800 */
[----:B------:R-:W4:Y:S01]  /*4c20*/  LDC.64 R4, c[0x0][0x890] ;  /* 0x00022400ff047b82 */ /* 0x000f220000000a00 */
[----:B------:R-:W2:Y:S01]  /*4c30*/  LDCU UR4, c[0x0][0xb30] ;  /* 0x00016600ff0477ac */ /* 0x000ea20008000800 */
[----:B------:R-:W-:Y:S01]  /*4c40*/  UMOV UR21, 0x400 ;  /* 0x0000040000157882 */ /* 0x000fe20000000000 */
[----:B-1----:R-:W-:-:S02]  /*4c50*/  UIMAD.WIDE.U32 UR6, UR32, UR28, URZ ;  /* 0x0000001c200672a5 */ /* 0x002fc4000f8e00ff */
[----:B---3--:R-:W-:Y:S02]  /*4c60*/  UIMAD.WIDE.U32 UR8, UR27, UR31, URZ ;  /* 0x0000001f1b0872a5 */ /* 0x008fe4000f8e00ff */
[----:B------:R-:W-:Y:S02]  /*4c70*/  ULEA UR21, UR45, UR21, 0x18 ;  /* 0x000000152d157291 */ /* 0x000fe4000f8ec0ff */
[----:B------:R-:W-:Y:S02]  /*4c80*/  UPLOP3.LUT UP3, UPT, UPT, UPT, UPT, 0x40, 0x4 ;  /* 0x000000000004789c */ /* 0x000fe40003f6e870 */
[----:B------:R-:W-:Y:S01]  /*4c90*/  UIADD3 UR33, UPT, UPT, UR21, 0x188, URZ ;  /* 0x0000018815217890 */ /* 0x000fe2000fffe0ff */
[----:B------:R-:W-:Y:S01]  /*4ca0*/  UMOV UR6, UR7 ;  /* 0x0000000700067c82 */ /* 0x000fe20008000000 */
[----:B------:R-:W-:Y:S01]  /*4cb0*/  UMOV UR34, UR9 ;  /* 0x0000000900227c82 */ /* 0x000fe20008000000 */
[----:B------:R-:W-:Y:S02]  /*4cc0*/  UISETP.GE.AND UP0, UPT, UR42, 0x1, UPT ;  /* 0x000000012a00788c */ /* 0x000fe4000bf06270 */
[----:B------:R-:W-:Y:S01]  /*4cd0*/  UISETP.NE.AND UP4, UPT, UR42, 0x1, UPT ;  /* 0x000000012a00788c */ /* 0x000fe2000bf85270 */
[----:B------:R-:W1:Y:S01]  /*4ce0*/  LDCU.64 UR22, c[0x0][0xb28] ;  /* 0x00016500ff1677ac */ /* 0x000e620008000a00 */
[----:B------:R-:W-:-:S02]  /*4cf0*/  UISETP.NE.AND UP6, UPT, UR15, 0x1, UPT ;  /* 0x000000010f00788c */ /* 0x000fc4000bfc5270 */
[----:B------:R-:W-:Y:S02]  /*4d00*/  UISETP.NE.AND UP5, UPT, UR30, 0x1, UPT ;  /* 0x000000011e00788c */ /* 0x000fe4000bfa5270 */
[----:B------:R-:W-:Y:S02]  /*4d10*/  UIADD3 UR17, UPT, UPT, UR21, 0x180, URZ ;  /* 0x0000018015117890 */ /* 0x000fe4000fffe0ff */
[----:B------:R-:W-:Y:S02]  /*4d20*/  UPRMT UR33, UR45, 0x654, UR33 ;  /* 0x000006542d217896 */ /* 0x000fe40008000021 */
[----:B------:R-:W-:Y:S02]  /*4d30*/  USHF.R.U32.HI UR35, URZ, UR29, UR6 ;  /* 0x0000001dff237299 */ /* 0x000fe40008011606 */
[----:B--2---:R-:W-:Y:S02]  /*4d40*/  USHF.R.U32.HI UR34, URZ, UR38, UR34 ;  /* 0x00000026ff227299 */ /* 0x004fe40008011622 */
[----:B------:R-:W-:-:S11]  /*4d50*/  UISETP.NE.AND UP2, UPT, UR4, 0x1, UPT ;  /* 0x000000010400788c */ /* 0x000fd6000bf45270 */
.L_x_104:
[C---:B------:R-:W-:Y:S02]  /*4d60*/  LEA R12, R14.reuse, UR21, 0x3 ;  /* 0x000000150e0c7c11 */ /* 0x040fe4000f8e18ff */
[----:B------:R-:W-:Y:S02]  /*4d70*/  SHF.L.U32 R9, R13, 0x1f, RZ ;  /* 0x0000001f0d097819 */ /* 0x000fe400000006ff */
[----:B------:R-:W-:Y:S02]  /*4d80*/  LEA R10, R14, UR21, 0x4 ;  /* 0x000000150e0a7c11 */ /* 0x000fe4000f8e20ff */
[----:B--2---:R-:W2:Y:S02]  /*4d90*/  SYNCS.PHASECHK.TRANS64.TRYWAIT P0, [R12+URZ+0x1b0], R9 ;  /* 0x0001b0090c0075a7 */ /* 0x004ea400080011ff */
[----:B--2---:R-:W-:Y:S05]  /*4da0*/  @!P0 BRA `(.L_x_96) ;  /* 0x0000005400b88947 */ /* 0x004fea0003800000 */
.L_x_201:
[----:B--2---:R-:W2:Y:S01]  /*4db0*/  LDS.128 R8, [R10+0x240] ;  /* 0x000240000a087984 */ /* 0x004ea20000000c00 */
[----:B------:R-:W-:Y:S01]  /*4dc0*/  UISETP.GE.AND UP0, UPT, UR42, 0x1, UPT ;  /* 0x000000012a00788c */ /* 0x000fe2000bf06270 */
[----:B------:R-:W-:Y:S01]  /*4dd0*/  @!PT LDS RZ, [RZ] ;  /* 0x00000000fffff984 */ /* 0x000fe20000000800 */
[----:B------:R-:W-:Y:S01]  /*4de0*/  @!PT LDS RZ, [RZ] ;  /* 0x00000000fffff984 */ /* 0x000fe20000000800 */
[----:B------:R-:W-:Y:S01]  /*4df0*/  @!PT LDS RZ, [RZ] ;  /* 0x00000000fffff984 */ /* 0x000fe20000000800 */
[----:B------:R-:W-:Y:S01]  /*4e00*/  @!PT LDS RZ, [RZ] ;  /* 0x00000000fffff984 */ /* 0x000fe20000000800 */
[----:B------:R3:W-:Y:S06]  /*4e10*/  MEMBAR.ALL.CTA ;  /* 0x0000000000007992 */ /* 0x0007ec0000008000 */
[----:B---3--:R-:W3:Y:S01]  /*4e20*/  FENCE.VIEW.ASYNC.S ;  /* 0x00000000000073c6 */ /* 0x008ee20000000000 */
[----:B--2---:R-:W-:Y:S11]  /*4e30*/  LOP3.LUT P0, RZ, R10, 0x1, RZ, 0xc0, !PT ;  /* 0x000000010aff7812 */ /* 0x004ff6000780c0ff */
[----:B------:R-:W-:Y:S02]  /*4e40*/  @!UPT UIADD3 URZ, UPT, UPT, URZ, URZ, URZ ;  /* 0x000000fffffff290 */ /* 0x000fe4000fffe0ff */
[----:B---3--:R-:W-:Y:S01]  /*4e50*/  VOTEU.ANY UP1, P0 ;  /* 0x0000000000ff7886 */ /* 0x008fe20000020100 */
[----:B------:R-:W-:Y:S11]  /*4e60*/  PLOP3.LUT P0, PT, PT, PT, UP1, 0x80, 0x8 ;  /* 0x000000000008781c */ /* 0x000ff60003f0f018 */
[----:B------:R-:W-:Y:S02]  /*4e70*/  @!UPT UIADD3 URZ, UPT, UPT, URZ, URZ, URZ ;  /* 0x000000fffffff290 */ /* 0x000fe4000fffe0ff */
[----:B------:R-:W-:Y:S02]  /*4e80*/  @P0 SHF.R.U32.HI R0, RZ, 0x10, R9 ;  /* 0x00000010ff000819 */ /* 0x000fe40000011609 */
[----:B------:R-:W-:Y:S02]  /*4e90*/  @P0 MOV R6, R8 ;  /* 0x0000000800060202 */ /* 0x000fe40000000f00 */
[----:B------:R-:W-:Y:S01]  /*4ea0*/  @P0 R2UR UR4, R0 ;  /* 0x00000000000402ca */ /* 0x000fe200000e0000 */
[----:B------:R-:W-:Y:S01]  /*4eb0*/  VIADD R0, R12, 0x1c0 ;  /* 0x000001c00c007836 */ /* 0x000fe20000000000 */
[----:B------:R-:W-:Y:S02]  /*4ec0*/  @P0 LOP3.LUT R8, R9, 0xffff, RZ, 0xc0, !PT ;  /* 0x0000ffff09080812 */ /* 0x000fe400078ec0ff */
[----:B------:R-:W-:Y:S02]  /*4ed0*/  @P0 R2UR UR6, R6 ;  /* 0x00000000060602ca */ /* 0x000fe400000e0000 */
[----:B------:R-:W-:Y:S02]  /*4ee0*/  PRMT R0, RZ, 0x654, R0 ;  /* 0x00000654ff007816 */ /* 0x000fe40000000000 */
[----:B------:R-:W-:Y:S02]  /*4ef0*/  @P0 R2UR UR5, R8 ;  /* 0x00000000080502ca */ /* 0x000fe400000e0000 */
[----:B------:R2:W-:Y:S03]  /*4f00*/  SYNCS.ARRIVE.TRANS64.RED.A1T0 RZ, [R0+URZ], RZ ;  /* 0x000000ff00ff79a7 */ /* 0x0005e600081004ff */
[----:B------:R-:W-:Y:S04]  /*4f10*/  @UP1 UMOV UR26, UR4 ;  /* 0x00000004001a1c82 */ /* 0x000fe80008000000 */
[----:B------:R-:W-:Y:S04]  /*4f20*/  @UP1 UMOV UR14, UR6 ;  /* 0x00000006000e1c82 */ /* 0x000fe80008000000 */
[----:B------:R-:W-:Y:S01]  /*4f30*/  @UP1 UMOV UR13, UR5 ;  /* 0x00000005000d1c82 */ /* 0x000fe20008000000 */
[----:B------:R-:W-:Y:S05]  /*4f40*/  BRA.U !UP0, `(.L_x_97) ;  /* 0x0000000108a47547 */ /* 0x000fea000b800000 */
[----:B------:R-:W-:Y:S02]  /*4f50*/  UIMAD.WIDE.U32 UR8, UR13, UR31, URZ ;  /* 0x0000001f0d0872a5 */ /* 0x000fe4000f8e00ff */
[----:B------:R-:W-:Y:S02]  /*4f60*/  UIMAD.WIDE.U32 UR10, UR14, UR28, URZ ;  /* 0x0000001c0e0a72a5 */ /* 0x000fe4000f8e00ff */
[----:B------:R-:W-:Y:S02]  /*4f70*/  USEL UR4, UR27, UR34, !UP5 ;  /* 0x000000221b047287 */ /* 0x000fe4000e800000 */
[----:B------:R-:W-:Y:S02]  /*4f80*/  USEL UR7, UR32, UR35, !UP6 ;  /* 0x0000002320077287 */ /* 0x000fe4000f000000 */
[----:B-1----:R-:W-:Y:S02]  /*4f90*/  UIMAD.WIDE.U32 UR18, UR4, UR22, URZ ;  /* 0x00000016041272a5 */ /* 0x002fe4000f8e00ff */
[----:B------:R-:W-:Y:S01]  /*4fa0*/  UIMAD.WIDE.U32 UR24, UR7, UR22, URZ ;  /* 0x00000016071872a5 */ /* 0x000fe2000f8e00ff */
[----:B------:R-:W-:Y:S02]  /*4fb0*/  UMOV UR5, UR9 ;  /* 0x0000000900057c82 */ /* 0x000fe40008000000 */
[----:B------:R-:W-:Y:S03]  /*4fc0*/  USHF.R.U32.HI UR6, URZ, UR38, UR5 ;  /* 0x00000026ff067299 */ /* 0x000fe60008011605 */
[----:B------:R-:W-:Y:S01]  /*4fd0*/  UMOV UR5, UR11 ;  /* 0x0000000b00057c82 */ /* 0x000fe20008000000 */
[----:B------:R-:W-:Y:S02]  /*4fe0*/  USEL UR6, UR13, UR6, !UP5 ;  /* 0x000000060d067287 */ /* 0x000fe4000e800000 */
[----:B------:R-:W-:Y:S02]  /*4ff0*/  USHF.R.U32.HI UR8, URZ, UR29, UR5 ;  /* 0x0000001dff087299 */ /* 0x000fe40008011605 */
[----:B------:R-:W-:Y:S01]  /*5000*/  UIMAD.WIDE.U32 UR10, UR6, UR22, URZ ;  /* 0x00000016060a72a5 */ /* 0x000fe2000f8e00ff */
[----:B------:R-:W-:Y:S02]  /*5010*/  UMOV UR5, UR19 ;  /* 0x0000001300057c82 */ /* 0x000fe40008000000 */
[----:B------:R-:W-:Y:S03]  /*5020*/  @UP4 USHF.R.U32.HI UR4, URZ, UR23, UR5 ;  /* 0x00000017ff044299 */ /* 0x000fe60008011605 */
[----:B------:R-:W-:Y:S01]  /*5030*/  UMOV UR5, UR25 ;  /* 0x0000001900057c82 */ /* 0x000fe20008000000 */
[----:B------:R-:W-:Y:S02]  /*5040*/  UIMAD UR4, UR42, UR4, URZ ;  /* 0x000000042a0472a4 */ /* 0x000fe4000f8e02ff */
[----:B------:R-:W-:Y:S02]  /*5050*/  @UP4 USHF.R.U32.HI UR7, URZ, UR23, UR5 ;  /* 0x00000017ff074299 */ /* 0x000fe40008011605 */
[----:B------:R-:W-:Y:S02]  /*5060*/  USEL UR5, UR14, UR8, !UP6 ;  /* 0x000000080e057287 */ /* 0x000fe4000f000000 */
[----:B------:R-:W-:Y:S02]  /*5070*/  UIMAD UR8, UR42, UR7, URZ ;  /* 0x000000072a0872a4 */ /* 0x000fe4000f8e02ff */
[----:B------:R-:W-:Y:S03]  /*5080*/  UISETP.GE.AND UP0, UPT, UR6, UR4, UPT ;  /* 0x000000040600728c */ /* 0x000fe6000bf06270 */
[----:B------:R-:W-:Y:S01]  /*5090*/  UMOV UR4, UR11 ;  /* 0x0000000b00047c82 */ /* 0x000fe20008000000 */
[----:B------:R-:W-:Y:S02]  /*50a0*/  UISETP.GE.OR UP0, UPT, UR5, UR8, UP0 ;  /* 0x000000080500728c */ /* 0x000fe40008706670 */
[----:B------:R-:W-:Y:S02]  /*50b0*/  USHF.R.U32.HI UR4, URZ, UR23, UR4 ;  /* 0x00000017ff047299 */ /* 0x000fe40008011604 */
[----:B------:R-:W-:Y:S02]  /*50c0*/  UIMAD.WIDE.U32 UR8, UR5, UR22, URZ ;  /* 0x00000016050872a5 */ /* 0x000fe4000f8e00ff */
[----:B------:R-:W-:Y:S04]  /*50d0*/  USEL UR10, UR6, UR4, !UP4 ;  /* 0x00000004060a7287 */ /* 0x000fe8000e000000 */
[----:B------:R-:W-:Y:S01]  /*50e0*/  UIADD3 UR11, UPT, UPT, -UR10, URZ, URZ ;  /* 0x000000ff0a0b7290 */ /* 0x000fe2000fffe1ff */
[----:B------:R-:W-:Y:S02]  /*50f0*/  @!UP0 UMOV UR4, UR9 ;  /* 0x0000000900048c82 */ /* 0x000fe40008000000 */
[----:B------:R-:W-:Y:S02]  /*5100*/  @!UP0 USHF.R.U32.HI UR4, URZ, UR23, UR4 ;  /* 0x00000017ff048299 */ /* 0x000fe40008011604 */
[----:B------:R-:W-:Y:S02]  /*5110*/  UIMAD UR8, UR42, UR11, UR6 ;  /* 0x0000000b2a0872a4 */ /* 0x000fe4000f8e0206 */
[----:B------:R-:W-:Y:S04]  /*5120*/  @!UP0 USEL UR4, UR5, UR4, !UP4 ;  /* 0x0000000405048287 */ /* 0x000fe8000e000000 */
[----:B------:R-:W-:Y:S02]  /*5130*/  @!UP0 UIMAD UR8, UR7, UR8, UR4 ;  /* 0x00000008070882a4 */ /* 0x000fe4000f8e0204 */
[----:B------:R-:W-:Y:S02]  /*5140*/  @!UP0 UIADD3 UR9, UPT, UPT, UR10, -UR4, URZ ;  /* 0x800000040a098290 */ /* 0x000fe4000fffe0ff */
[----:B------:R-:W-:Y:S02]  /*5150*/  UIADD3 UR4, UPT, UPT, -UR5, URZ, URZ ;  /* 0x000000ff05047290 */ /* 0x000fe4000fffe1ff */
[----:B------:R-:W-:Y:S02]  /*5160*/  UIADD3 UR7, UPT, UPT, -UR6, URZ, URZ ;  /* 0x000000ff06077290 */ /* 0x000fe4000fffe1ff */
[----:B------:R-:W-:Y:S02]  /*5170*/  @!UP0 UIMAD UR6, UR9, UR42, UR5 ;  /* 0x0000002a090682a4 */ /* 0x000fe4000f8e0205 */
[----:B------:R-:W-:Y:S02]  /*5180*/  UIMAD UR14, UR15, UR4, UR14 ;  /* 0x000000040f0e72a4 */ /* 0x000fe4000f8e020e */
[----:B------:R-:W-:Y:S01]  /*5190*/  UIMAD UR13, UR30, UR7, UR13 ;  /* 0x000000071e0d72a4 */ /* 0x000fe2000f8e020d */
[----:B------:R-:W-:Y:S02]  /*51a0*/  @!UP0 UMOV UR5, UR8 ;  /* 0x0000000800058c82 */ /* 0x000fe40008000000 */
[----:B------:R-:W-:Y:S02]  /*51b0*/  UIMAD UR14, UR5, UR15, UR14 ;  /* 0x0000000f050e72a4 */ /* 0x000fe4000f8e020e */
[----:B------:R-:W-:Y:S11]  /*51c0*/  UIMAD UR13, UR6, UR30, UR13 ;  /* 0x0000001e060d72a4 */ /* 0x000ff6000f8e020d */
[----:B------:R-:W-:Y:S01]  /*51d0*/  @!UPT UIADD3 URZ, UPT, UPT, URZ, URZ, URZ ;  /* 0x000000fffffff290 */ /* 0x000fe2000fffe0ff */
.L_x_97:
[----:B------:R-:W3:Y:S01]  /*51e0*/  @!UP2 LDCU.128 UR8, c[0x0][0xb10] ;  /* 0x00016200ff08a7ac */ /* 0x000ee20008000c00 */
[C---:B----4-:R-:W-:Y:S02]  /*51f0*/  ISETP.NE.U32.AND P1, PT, R4.reuse, RZ, PT ;  /* 0x000000ff0400720c */ /* 0x050fe40003f25070 */
[----:B------:R-:W-:Y:S02]  /*5200*/  ISETP.NE.U32.AND P0, PT, R4, RZ, PT ;  /* 0x000000ff0400720c */ /* 0x000fe40003f05070 */
[C---:B------:R-:W-:Y:S02]  /*5210*/  ISETP.NE.AND.EX P1, PT, R5.reuse, RZ, PT, P1 ;  /* 0x000000ff0500720c */ /* 0x040fe40003f25310 */
[----:B------:R-:W-:Y:S01]  /*5220*/  ISETP.NE.AND.EX P0, PT, R5, RZ, PT, P0 ;  /* 0x000000ff0500720c */ /* 0x000fe20003f05300 */
[----:B------:R-:W4:Y:S01]  /*5230*/  @!UP2 LDCU UR5, c[0x0][0xb0c] ;  /* 0x00016180ff05a7ac */ /* 0x000f220008000800 */
[----:B------:R-:W-:Y:S01]  /*5240*/  SHF.L.U32 R9, R15, 0x1f, RZ ;  /* 0x0000001f0f097819 */ /* 0x000fe200000006ff */
[----:B------:R-:W-:Y:S02]  /*5250*/  USHF.L.U32 UR19, UR16, 0x7, URZ ;  /* 0x0000000710137899 */ /* 0x000fe400080006ff */
[----:B------:R-:W-:Y:S02]  /*5260*/  USHF.L.U32 UR18, UR20, 0x7, URZ ;  /* 0x0000000714127899 */ /* 0x000fe400080006ff */
[----:B---3--:R-:W-:Y:S07]  /*5270*/  UIMAD.WIDE.U32 UR6, UR14, UR8, URZ ;  /* 0x000000080e0672a5 */ /* 0x008fee000f8e00ff */
[----:B------:R-:W-:Y:S01]  /*5280*/  @!UP2 UMOV UR4, UR7 ;  /* 0x000000070004ac82 */ /* 0x000fe20008000000 */
[----:B----4-:R-:W-:Y:S02]  /*5290*/  @!UP2 UISETP.NE.AND UP0, UPT, UR5, 0x1, UPT ;  /* 0x000000010500a88c */ /* 0x010fe4000bf05270 */
[----:B------:R-:W-:Y:S02]  /*52a0*/  @!UP2 USHF.R.U32.HI UR4, URZ, UR9, UR4 ;  /* 0x00000009ff04a299 */ /* 0x000fe40008011604 */
[----:B------:R-:W-:Y:S02]  /*52b0*/  UIMAD.WIDE.U32 UR6, UR13, UR11, URZ ;  /* 0x0000000b0d0672a5 */ /* 0x000fe4000f8e00ff */
[----:B------:R-:W-:Y:S02]  /*52c0*/  @!UP2 USEL UR8, UR14, UR4, !UP0 ;  /* 0x000000040e08a287 */ /* 0x000fe4000c000000 */
[----:B------:R-:W-:Y:S03]  /*52d0*/  @!UP2 UISETP.NE.AND UP0, UPT, UR10, 0x1, UPT ;  /* 0x000000010a00a88c */ /* 0x000fe6000bf05270 */
[----:B------:R-:W-:Y:S02]  /*52e0*/  @!UP2 UMOV UR6, UR7 ;  /* 0x000000070006ac82 */ /* 0x000fe40008000000 */
[----:B------:R-:W3:Y:S02]  /*52f0*/  @!UP2 LDCU UR4, c[0x0][0xb20] ;  /* 0x00016400ff04a7ac */ /* 0x000ee40008000800 */
[----:B---3--:R-:W-:Y:S04]  /*5300*/  @!UP2 USHF.R.U32.HI UR6, URZ, UR4, UR6 ;  /* 0x00000004ff06a299 */ /* 0x008fe80008011606 */
[----:B------:R-:W-:Y:S04]  /*5310*/  @!UP2 USEL UR6, UR13, UR6, !UP0 ;  /* 0x000000060d06a287 */ /* 0x000fe8000c000000 */
[----:B------:R-:W-:Y:S02]  /*5320*/  @!UP2 UIADD3 UR4, UPT, UPT, -UR8, UR6, URZ ;  /* 0x000000060804a290 */ /* 0x000fe4000fffe1ff */
[----:B------:R-:W-:Y:S02]  /*5330*/  @!UP2 UIADD3 UR6, UPT, UPT, UR8, -UR6, URZ ;  /* 0x800000060806a290 */ /* 0x000fe4000fffe0ff */
[----:B------:R-:W-:Y:S02]  /*5340*/  @!UP2 UIMAD UR14, UR4, UR5, UR14 ;  /* 0x00000005040ea2a4 */ /* 0x000fe4000f8e020e */
[----:B------:R-:W-:Y:S01]  /*5350*/  @!UP2 UIMAD UR13, UR6, UR10, UR13 ;  /* 0x0000000a060da2a4 */ /* 0x000fe2000f8e020d */
[----:B------:R-:W-:Y:S11]  /*5360*/  BRA.U UP3, `(.L_x_98) ;  /* 0x0000000103107547 */ /* 0x000ff6000b800000 */
[----:B--2---:R-:W-:Y:S04]  /*5370*/  MOV R0, UR37 ;  /* 0x0000002500007c02 */ /* 0x004fe80008000f00 */
[----:B------:R-:W-:Y:S04]  /*5380*/  SHF.L.U32 R11, R0, 0x1f, RZ ;  /* 0x0000001f000b7819 */ /* 0x000fe800000006ff */
[----:B------:R-:W2:Y:S02]  /*5390*/  SYNCS.PHASECHK.TRANS64.TRYWAIT P2, [UR21+0x1a8], R11 ;  /* 0x0001a80bff0075a7 */ /* 0x000ea40008041115 */
[----:B--2---:R-:W-:Y:S05]  /*53a0*/  @!P2 BRA `(.L_x_99) ;  /* 0x00000050004ca947 */ /* 0x004fea0003800000 */
.L_x_98:
[----:B------:R-:W-:Y:S05]  /*53b0*/  @!P1 BRA `(.L_x_100) ;  /* 0x0000000000309947 */ /* 0x000fea0003800000 */
[----:B------:R-:W-:Y:S01]  /*53c0*/  ISETP.NE.U32.AND P1, PT, R2, RZ, PT ;  /* 0x000000ff0200720c */ /* 0x000fe20003f25070 */
[----:B------:R-:W3:Y:S01]  /*53d0*/  LDCU.64 UR4, c[0x0][0x358] ;  /* 0x00006b00ff0477ac */ /* 0x000ee20008000a00 */
[----:B------:R-:W-:Y:S02]  /*53e0*/  IMAD.MOV.U32 R158, RZ, RZ, 0x1 ;  /* 0x00000001ff9e7424 */ /* 0x000fe400078e00ff */
[----:B------:R-:W-:Y:S11]  /*53f0*/  ISETP.NE.AND.EX P1, PT, R3, RZ, PT, P1 ;  /* 0x000000ff0300720c */ /* 0x000ff60003f25310 */
[----:B------:R-:W-:Y:S02]  /*5400*/  @!UPT UIADD3 URZ, UPT, UPT, URZ, URZ, URZ ;  /* 0x000000fffffff290 */ /* 0x000fe4000fffe0ff */
[----:B--2---:R-:W2:Y:S01]  /*5410*/  @P1 LDC.64 R10, c[0x0][0x888] ;  /* 0x00022200ff0a1b82 */ /* 0x004ea20000000a00 */
[----:B------:R-:W-:Y:S04]  /*5420*/  @P1 IMAD R0, R4, UR36, RZ ;  /* 0x0000002404001c24 */ /* 0x000fe8000f8e02ff */
[----:B--2---:R-:W-:Y:S04]  /*5430*/  @P1 IMAD.WIDE R10, R0, 0x4, R10 ;  /* 0x00000004000a1825 */ /* 0x004fe800078e020a */
[----:B------:R-:W-:Y:S01]  /*5440*/  HFMA2 R0, -RZ, RZ, 0, 5.9604644775390625e-08 ;  /* 0x00000001ff007431 */ /* 0x000fe200000001ff */
[----:B---3-5:R3:W5:Y:S04]  /*5450*/  @P1 LDG.E R73, desc[UR4][R10.64] ;  /* 0x000000040a491981 */ /* 0x028768000c1e1900 */
[----:B------:R-:W-:Y:S01]  /*5460*/  @!P1 PRMT R158, R0, 0x7610, R158 ;  /* 0x00007610009e9816 */ /* 0x000fe2000000009e */
[----:B---3--:R-:W4:Y:S06]  /*5470*/  @!P1 LDC R73, c[0x0][0x880] ;  /* 0x00022000ff499b82 */ /* 0x008f2c0000000800 */
.L_x_100:
[----:B----45:R-:W-:Y:S01]  /*5480*/  @!P0 FSETP.EQ.AND P1, PT, R73, RZ, PT ;  /* 0x000000ff4900820b */ /* 0x030fe20003f22000 */
[----:B------:R-:W-:Y:S01]  /*5490*/  @!UPT UIADD3 URZ, UPT, UPT, URZ, URZ, URZ ;  /* 0x000000fffffff290 */ /* 0x000fe2000fffe0ff */
[----:B------:R-:W-:Y:S11]  /*54a0*/  @!P0 BRA `(.L_x_101) ;  /* 0x0000000000188947 */ /* 0x000ff60003800000 */
[----:B------:R-:W-:Y:S02]  /*54b0*/  LOP3.LUT P0, RZ, R158, 0xff, RZ, 0xc0, !PT ;  /* 0x000000ff9eff7812 */ /* 0x000fe4000780c0ff */
[----:B------:R-:W-:Y:S04]  /*54c0*/  ISETP.NE.U32.AND P1, PT, R2, RZ, PT ;  /* 0x000000ff0200720c */ /* 0x000fe80003f25070 */
[----:B------:R-:W-:Y:S04]  /*54d0*/  ISETP.NE.AND.EX P1, PT, R3, RZ, PT, P1 ;  /* 0x000000ff0300720c */ /* 0x000fe80003f25310 */
[----:B------:R-:W-:Y:S03]  /*54e0*/  PLOP3.LUT P1, PT, P1, PT, PT, 0x8, 0x80 ;  /* 0x000000000080781c */ /* 0x000fe60000f2e170 */
[----:B------:R-:W-:Y:S11]  /*54f0*/  @P0 FSETP.EQ.AND P1, PT, R73, RZ, PT ;  /* 0x000000ff4900020b */ /* 0x000ff60003f22000 */
[----:B------:R-:W-:Y:S02]  /*5500*/  @!UPT UIADD3 URZ, UPT, UPT, URZ, URZ, URZ ;  /* 0x000000fffffff290 */ /* 0x000fe4000fffe0ff */
.L_x_101:
[----:B------:R-:W3:Y:S01]  /*5510*/  SYNCS.PHASECHK.TRANS64.TRYWAIT P2, [UR21+0x190], R9 ;  /* 0x00019009ff0075a7 */ /* 0x000ee20008041115 */
[----:B------:R-:W-:Y:S04]  /*5520*/  ELECT P0, URZ, PT ;  /* 0x0000000000ff782f */ /* 0x000fe80003800000 */
[----:B------:R-:W-:Y:S11]  /*5530*/  PLOP3.LUT P1, PT, P1, P0, PT, 0xf2, 0x2f ;  /* 0x00000000002f781c */ /* 0x000ff60000f21e72 */
[----:B------:R-:W-:Y:S02]  /*5540*/  @!UPT UIADD3 URZ, UPT, UPT, URZ, URZ, URZ ;  /* 0x000000fffffff290 */ /* 0x000fe4000fffe0ff */
[----:B------:R-:W-:Y:S05]  /*5550*/  @!P1 IADD3 R8, P0, PT, R16, 0x580, RZ ;  /* 0x0000058010089810 */ /* 0x000fea0007f1e0ff */
[----:B------:R-:W-:Y:S01]  /*5560*/  @!P1 IMAD.X R6, RZ, RZ, R17, P0 ;  /* 0x000000ffff069224 */ /* 0x000fe200000e0611 */
[----:B---3--:R-:W-:Y:S07]  /*5570*/  @!P2 BRA `(.L_x_102) ;  /* 0x0000004c00f0a947 */ /* 0x008fee0003800000 */
.L_x_204:
[----:B------:R-:W-:Y:S01]  /*5580*/  @!P1 R2UR UR5, R8 ;  /* 0x00000000080592ca */ /* 0x000fe200000e0000 */
[----:B------:R-:W-:Y:S01]  /*5590*/  VOTEU.ALL UP0, P1 ;  /* 0x0000000000ff7886 */ /* 0x000fe20000800000 */
[----:B------:R-:W-:Y:S01]  /*55a0*/  @!P1 R2UR UR4, R6 ;  /* 0x00000000060492ca */ /* 0x000fe200000e0000 */
[----:B--2---:R-:W-:Y:S01]  /*55b0*/  @!P1 IMAD.MOV.U32 R0, RZ, RZ, 0x2000 ;  /* 0x00002000ff009424 */ /* 0x004fe200078e00ff */
[----:B------:R-:W-:Y:S01]  /*55c0*/  UMOV UR8, 0x0 ;  /* 0x0000000000087882 */ /* 0x000fe20000000000 */
[----:B------:R-:W-:Y:S01]  /*55d0*/  UMOV UR9, 0x10000000 ;  /* 0x1000000000097882 */ /* 0x000fe20000000000 */
[----:B------:R-:W-:Y:S01]  /*55e0*/  @!UP0 UIADD3 UR16, UPT, UPT, UR21, 0x400, URZ ;  /* 0x0000040015108890 */ /* 0x000fe2000fffe0ff */
[----:B------:R-:W-:Y:S01]  /*55f0*/  VIADD R14, R14, 0x1 ;  /* 0x000000010e0e7836 */ /* 0x000fe20000000000 */
[----:B------:R-:W-:Y:S01]  /*5600*/  VOTEU.ALL UP0, P1 ;  /* 0x0000000000ff7886 */ /* 0x000fe20000800000 */
[----:B------:R-:W-:Y:S01]  /*5610*/  UMOV UR20, UR36 ;  /* 0x0000002400147c82 */ /* 0x000fe20008000000 */
[----:B------:R-:W-:Y:S03]  /*5620*/  UPRMT UR6, UR45, 0x654, UR17 ;  /* 0x000006542d067896 */ /* 0x000fe60008000011 */
[----:B------:R-:W-:Y:S02]  /*5630*/  IMAD.U32 R10, RZ, RZ, UR5 ;  /* 0x00000005ff0a7e24 */ /* 0x000fe4000f8e00ff */
[----:B------:R-:W-:Y:S03]  /*5640*/  IMAD.U32 R11, RZ, RZ, UR4 ;  /* 0x00000004ff0b7e24 */ /* 0x000fe6000f8e00ff */
[----:B------:R-:W-:Y:S02]  /*5650*/  @!P1 R2UR UR4, R10 ;  /* 0x000000000a0492ca */ /* 0x000fe400000e0000 */
[----:B------:R-:W-:Y:S11]  /*5660*/  @!P1 R2UR UR5, R11 ;  /* 0x000000000b0592ca */ /* 0x000ff600000e0000 */
[----:B------:R-:W-:Y:S02]  /*5670*/  @!UPT UIADD3 URZ, UPT, UPT, URZ, URZ, URZ ;  /* 0x000000fffffff290 */ /* 0x000fe4000fffe0ff */
[----:B------:R2:W-:Y:S01]  /*5680*/  @!UP0 UTMALDG.3D [UR16], [UR4], desc[UR8] ;  /* 0x00000810040085b4 */ /* 0x0005e20008011000 */
[----:B------:R2:W-:Y:S01]  /*5690*/  @!P1 SYNCS.ARRIVE.TRANS64.RED.A0TR RZ, [UR21+0x180], R0 ;  /* 0x00018000ffff99a7 */ /* 0x0005e20008300415 */
[----:B------:R-:W-:Y:S01]  /*56a0*/  SYNCS.ARRIVE.TRANS64.RED.A1T0 RZ, [UR6], RZ ;  /* 0x000000ffffff79a7 */ /* 0x000fe20008100406 */
[----:B------:R-:W3:Y:S02]  /*56b0*/  SYNCS.PHASECHK.TRANS64.TRYWAIT P0, [UR21+0x198], R9 ;  /* 0x00019809ff0075a7 */ /* 0x000ee40008001115 */
[----:B--23--:R-:W-:Y:S05]  /*56c0*/  @!P0 BRA `(.L_x_103) ;  /* 0x0000004c00b48947 */ /* 0x00cfea0003800000 */
.L_x_206:
[----:B------:R-:W-:Y:S01]  /*56d0*/  @!P1 IADD3 R6, P0, PT, R16, 0x580, RZ ;  /* 0x0000058010069810 */ /* 0x000fe20007f1e0ff */
[----:B------:R-:W-:Y:S01]  /*56e0*/  VOTEU.ALL UP0, P1 ;  /* 0x0000000000ff7886 */ /* 0x000fe20000800000 */
[----:B------:R-:W-:Y:S01]  /*56f0*/  UMOV UR6, 0x0 ;  /* 0x0000000000067882 */ /* 0x000fe20000000000 */
[----:B------:R-:W-:Y:S01]  /*5700*/  UMOV UR7, 0x10000000 ;  /* 0x1000000000077882 */ /* 0x000fe20000000000 */
[----:B------:R-:W-:Y:S01]  /*5710*/  @!P1 R2UR UR5, R6 ;  /* 0x00000000060592ca */ /* 0x000fe200000e0000 */
[----:B--2---:R-:W-:Y:S01]  /*5720*/  @!P1 IMAD.X R0, RZ, RZ, R17, P0 ;  /* 0x000000ffff009224 */ /* 0x004fe200000e0611 */
[----:B------:R-:W-:Y:S01]  /*5730*/  @!UP0 UIADD3 UR10, UPT, UPT, UR18, 0x40, URZ ;  /* 0x00000040120a8890 */ /* 0x000fe2000fffe0ff */
[----:B------:R-:W-:Y:S01]  /*5740*/  R2UR UR16, R160 ;  /* 0x00000000a01072ca */ /* 0x000fe200000e0000 */
[----:B------:R-:W-:Y:S01]  /*5750*/  @!UP0 UIADD3 UR8, UPT, UPT, UR21, 0x2400, URZ ;  /* 0x0000240015088890 */ /* 0x000fe2000fffe0ff */
[----:B------:R-:W-:Y:S01]  /*5760*/  ISETP.NE.AND P0, PT, R14, 0x2, PT ;  /* 0x000000020e00780c */ /* 0x000fe20003f05270 */
[----:B------:R-:W-:Y:S01]  /*5770*/  @!UP0 UIADD3 UR9, UPT, UPT, UR21, 0x188, URZ ;  /* 0x0000018815098890 */ /* 0x000fe2000fffe0ff */
[----:B------:R-:W-:Y:S01]  /*5780*/  @!P1 R2UR UR4, R0 ;  /* 0x00000000000492ca */ /* 0x000fe200000e0000 */
[----:B------:R-:W-:Y:S01]  /*5790*/  VOTEU.ALL UP0, P1 ;  /* 0x0000000000ff7886 */ /* 0x000fe20000800000 */
[----:B------:R-:W-:Y:S01]  /*57a0*/  UMOV UR11, UR19 ;  /* 0x00000013000b7c82 */ /* 0x000fe20008000000 */
[----:B------:R-:W-:Y:S01]  /*57b0*/  UMOV UR12, UR36 ;  /* 0x00000024000c7c82 */ /* 0x000fe20008000000 */
[----:B------:R-:W-:Y:S01]  /*57c0*/  SEL R0, RZ, 0x1, P0 ;  /* 0x00000001ff007807 */ /* 0x000fe20000000000 */
[----:B------:R-:W-:Y:S01]  /*57d0*/  UIADD3 UR20, UPT, UPT, UR13, UR63, URZ ;  /* 0x0000003f0d147290 */ /* 0x000fe2000fffe0ff */
[----:B------:R-:W-:Y:S01]  /*57e0*/  IMAD.U32 R8, RZ, RZ, UR5 ;  /* 0x00000005ff087e24 */ /* 0x000fe2000f8e00ff */
[----:B------:R-:W-:Y:S01]  /*57f0*/  LOP3.LUT R15, R15, 0x1, RZ, 0x3c, !PT ;  /* 0x000000010f0f7812 */ /* 0x000fe200078e3cff */
[----:B------:R-:W-:Y:S01]  /*5800*/  UPLOP3.LUT UP3, UPT, UPT, UPT, UPT, 0x80, 0x8 ;  /* 0x000000000008789c */ /* 0x000fe20003f6f070 */
[----:B------:R-:W-:Y:S01]  /*5810*/  LOP3.LUT R13, R13, R0, RZ, 0x3c, !PT ;  /* 0x000000000d0d7212 */ /* 0x000fe200078e3cff */
[----:B------:R-:W-:Y:S01]  /*5820*/  UIADD3 UR16, UPT, UPT, UR14, UR16, URZ ;  /* 0x000000100e107290 */ /* 0x000fe2000fffe0ff */
[----:B------:R-:W-:Y:S01]  /*5830*/  SEL R14, R14, RZ, P0 ;  /* 0x000000ff0e0e7207 */ /* 0x000fe20000000000 */
[----:B------:R-:W-:Y:S01]  /*5840*/  UMOV UR36, UR26 ;  /* 0x0000001a00247c82 */ /* 0x000fe20008000000 */
[----:B------:R-:W-:Y:S01]  /*5850*/  IMAD.U32 R9, RZ, RZ, UR4 ;  /* 0x00000004ff097e24 */ /* 0x000fe2000f8e00ff */
[----:B------:R-:W-:Y:S04]  /*5860*/  @!P1 R2UR UR4, R8 ;  /* 0x00000000080492ca */ /* 0x000fe800000e0000 */
[----:B------:R-:W-:Y:S11]  /*5870*/  @!P1 R2UR UR5, R9 ;  /* 0x00000000090592ca */ /* 0x000ff600000e0000 */
[----:B------:R-:W-:Y:S02]  /*5880*/  @!UPT UIADD3 URZ, UPT, UPT, URZ, URZ, URZ ;  /* 0x000000fffffff290 */ /* 0x000fe4000fffe0ff */
[----:B------:R2:W-:Y:S01]  /*5890*/  @!UP0 UTMALDG.3D [UR8], [UR4], desc[UR6] ;  /* 0x00000608040085b4 */ /* 0x0005e20008011000 */
[----:B------:R2:W-:Y:S01]  /*58a0*/  @!P1 SYNCS.ARRIVE.TRANS64.RED.A0TR RZ, [UR21+0x188], R7 ;  /* 0x00018807ffff99a7 */ /* 0x0005e20008300415 */
[----:B------:R-:W-:Y:S01]  /*58b0*/  SYNCS.ARRIVE.TRANS64.RED.A1T0 RZ, [UR33], RZ ;  /* 0x000000ffffff79a7 */ /* 0x000fe20008100421 */
[----:B------:R-:W-:Y:S05]  /*58c0*/  BRA.U UP1, `(.L_x_104) ;  /* 0xfffffff501247547 */ /* 0x000fea000b83ffff */
[----:B------:R-:W-:-:S04]  /*58d0*/  SHF.L.U32 R3, R15, 0x1f, RZ ;  /* 0x0000001f0f037819 */ /* 0x000fc800000006ff */
[----:B------:R-:W3:Y:S02]  /*58e0*/  SYNCS.PHASECHK.TRANS64.TRYWAIT P0, [UR21+0x190], R3 ;  /* 0x00019003ff0075a7 */ /* 0x000ee40008001115 */
[----:B---3--:R-:W-:Y:S05]  /*58f0*/  @!P0 BRA `(.L_x_105) ;  /* 0x0000004c00408947 */ /* 0x008fea0003800000 */
.L_x_208:
[----:B---3--:R-:W-:-:S07]  /*5900*/  MOV R0, UR21 ;  /* 0x0000001500007c02 */ /* 0x008fce0008000f00 */
.L_x_106:
[----:B---3--:R-:W-:-:S04]  /*5910*/  SHF.L.U32 R3, R15, 0x1f, RZ ;  /* 0x0000001f0f037819 */ /* 0x008fc800000006ff */
[----:B------:R3:W4:Y:S03]  /*5920*/  SYNCS.PHASECHK.TRANS64.TRYWAIT P0, [R0+URZ+0x198], R3 ;  /* 0x00019803000075a7 */ /* 0x00072600080011ff */
[----:B----4-:R-:W-:Y:S05]  /*5930*/  @!P0 NANOSLEEP.SYNCS 0x989680 ;  /* 0x009896800000895d */ /* 0x010fea0003900000 */
[----:B------:R-:W4:Y:S02]  /*5940*/  @!P0 SYNCS.PHASECHK.TRANS64 P0, [R0+URZ+0x198], R3 ;  /* 0x00019803000085a7 */ /* 0x000f2400080010ff */
[----:B-12-4-:R-:W-:Y:S05]  /*5950*/  @P0 EXIT ;  /* 0x000000000000094d */ /* 0x016fea0003800000 */
[----:B------:R-:W-:Y:S05]  /*5960*/  BRA `(.L_x_106) ;  /* 0xfffffffc00e87947 */ /* 0x000fea000383ffff */
.L_x_95:
[----:B------:R-:W-:-:S06]  /*5970*/  UISETP.GE.AND UP0, UPT, UR17, 0x4, UPT ;  /* 0x000000041100788c */ /* 0x000fcc000bf06270 */
[----:B------:R-:W-:-:S13]  /*5980*/  PLOP3.LUT P0, PT, PT, PT, UP0, 0x80, 0x8 ;  /* 0x000000000008781c */ /* 0x000fda0003f0f008 */
[----:B------:R-:W-:Y:S05]  /*5990*/  @!P0 EXIT ;  /* 0x000000000000894d */ /* 0x000fea0003800000 */
[----:B------:R-:W-:Y:S01]  /*59a0*/  BAR.SYNC.DEFER_BLOCKING 0x6, 0xa0 ;  /* 0x0182800000007b1d */ /* 0x000fe20000010000 */
[C---:B------:R-:W-:Y:S01]  /*59b0*/  IMAD.SHL.U32 R4, R170.reuse, 0x40, RZ ;  /* 0x00000040aa047824 */ /* 0x040fe200078e00ff */
[C---:B------:R-:W-:Y:S01]  /*59c0*/  LOP3.LUT R178, R170.reuse, 0x60, RZ, 0xc0, !PT ;  /* 0x00000060aab27812 */ /* 0x040fe200078ec0ff */
[C---:B------:R-:W-:Y:S01]  /*59d0*/  IMAD.SHL.U32 R137, R170.reuse, 0x8, RZ ;  /* 0x00000008aa897824 */ /* 0x040fe200078e00ff */
[C---:B------:R-:W-:Y:S01]  /*59e0*/  LOP3.LUT R176, R170.reuse, 0x2, RZ, 0xc0, !PT ;  /* 0x00000002aab07812 */ /* 0x040fe200078ec0ff */
[----:B------:R-:W-:Y:S01]  /*59f0*/  IMAD.U32 R69, R170, 0x10000, RZ ;  /* 0x00010000aa457824 */ /* 0x000fe200078e00ff */
[----:B------:R-:W-:Y:S02]  /*5a00*/  UMOV UR44, 0x400 ;  /* 0x00000400002c7882 */ /* 0x000fe40000000000 */
[----:B------:R-:W1:Y:S01]  /*5a10*/  LDC.64 R156, c[0x0][0x8b0] ;  /* 0x00022c00ff9c7b82 */ /* 0x000e620000000a00 */
[----:B------:R-:W-:Y:S01]  /*5a20*/  ULEA UR44, UR45, UR44, 0x18 ;  /* 0x0000002c2d2c7291 */ /* 0x000fe2000f8ec0ff */
[----:B------:R-:W-:Y:S01]  /*5a30*/  LOP3.LUT R6, R4, 0x180, RZ, 0xc0, !PT ;  /* 0x0000018004067812 */ /* 0x000fe200078ec0ff */
[----:B------:R-:W-:Y:S01]  /*5a40*/  HFMA2 R68, -RZ, RZ, 0, 0 ;  /* 0x00000000ff447431 */ /* 0x000fe200000001ff */
[----:B------:R-:W-:Y:S01]  /*5a50*/  LOP3.LUT R69, R69, 0x600000, RZ, 0xc0, !PT ;  /* 0x0060000045457812 */ /* 0x000fe200078ec0ff */
[----:B------:R-:W-:Y:S01]  /*5a60*/  UIADD3 UR4, UPT, UPT, UR44, 0x4400, URZ ;  /* 0x000044002c047890 */ /* 0x000fe2000fffe0ff */
[----:B------:R-:W-:Y:S01]  /*5a70*/  LOP3.LUT R137, R6, 0x30, R137, 0xf8, !PT ;  /* 0x0000003006897812 */ /* 0x000fe200078ef889 */
[----:B------:R-:W-:Y:S01]  /*5a80*/  IMAD.MOV.U32 R168, RZ, RZ, RZ ;  /* 0x000000ffffa87224 */ /* 0x000fe200078e00ff */
[----:B------:R-:W2:Y:S01]  /*5a90*/  LDC.64 R138, c[0x0][0x8a8] ;  /* 0x00022a00ff8a7b82 */ /* 0x000ea20000000a00 */
[----:B------:R-:W-:Y:S01]  /*5aa0*/  LOP3.LUT R170, R170, 0x4, RZ, 0xc0, !PT ;  /* 0x00000004aaaa7812 */ /* 0x000fe200078ec0ff */
[----:B------:R-:W-:Y:S01]  /*5ab0*/  IMAD.MOV.U32 R162, RZ, RZ, RZ ;  /* 0x000000ffffa27224 */ /* 0x000fe200078e00ff */
[----:B------:R-:W-:-:S02]  /*5ac0*/  LOP3.LUT R137, R137, 0x1e40, R4, 0xf8, !PT ;  /* 0x00001e4089897812 */ /* 0x000fc400078ef804 */
[----:B------:R-:W-:Y:S01]  /*5ad0*/  CS2R R166, SRZ ;  /* 0x0000000000a67805 */ /* 0x000fe2000001ff00 */
[----:B------:R-:W-:Y:S01]  /*5ae0*/  IMAD.MOV.U32 R165, RZ, RZ, RZ ;  /* 0x000000ffffa57224 */ /* 0x000fe200078e00ff */
[----:B------:R-:W-:Y:S01]  /*5af0*/  IADD3 R169, PT, PT, -R170, 0x2, RZ ;  /* 0x00000002aaa97810 */ /* 0x000fe20007ffe1ff */
[----:B------:R-:W-:Y:S01]  /*5b00*/  IMAD.MOV R164, RZ, RZ, -R176 ;  /* 0x000000ffffa47224 */ /* 0x000fe200078e0ab0 */
[----:B------:R-:W-:Y:S01]  /*5b10*/  IADD3 R171, PT, PT, R137, UR44, RZ ;  /* 0x0000002c89ab7c10 */ /* 0x000fe2000fffe0ff */
[----:B------:R-:W3:Y:S01]  /*5b20*/  LDS R0, [UR44+0x260] ;  /* 0x0002602cff007984 */ /* 0x000ee20008000800 */
[----:B------:R-:W-:Y:S01]  /*5b30*/  IMAD.MOV R163, RZ, RZ, -R170 ;  /* 0x000000ffffa37224 */ /* 0x000fe200078e0aaa */
[----:B------:R-:W-:Y:S01]  /*5b40*/  MOV R177, UR4 ;  /* 0x0000000400b17c02 */ /* 0x000fe20008000f00 */
[----:B------:R-:W4:Y:S01]  /*5b50*/  LDCU UR58, c[0x0][0x370] ;  /* 0x00006e00ff3a77ac */ /* 0x000f220008000800 */
[----:B------:R-:W-:Y:S01]  /*5b60*/  VIADD R171, R171, 0x400 ;  /* 0x00000400abab7836 */ /* 0x000fe20000000000 */
[----:B------:R-:W1:Y:S01]  /*5b70*/  LDCU UR43, c[0x0][0xb0c] ;  /* 0x00016180ff2b77ac */ /* 0x000e620008000800 */
[----:B------:R-:W1:Y:S01]  /*5b80*/  LDCU UR39, c[0x0][0xb30] ;  /* 0x00016600ff2777ac */ /* 0x000e620008000800 */
[----:B------:R-:W1:Y:S01]  /*5b90*/  LDCU.64 UR56, c[0x0][0x888] ;  /* 0x00011100ff3877ac */ /* 0x000e620008000a00 */
[----:B------:R-:W1:Y:S01]  /*5ba0*/  LDCU.64 UR40, c[0x0][0xb28] ;  /* 0x00016500ff2877ac */ /* 0x000e620008000a00 */
[----:B------:R-:W1:Y:S01]  /*5bb0*/  LDCU.64 UR60, c[0x0][0x890] ;  /* 0x00011200ff3c77ac */ /* 0x000e620008000a00 */
[----:B------:R-:W1:Y:S01]  /*5bc0*/  LDCU.128 UR52, c[0x0][0xb10] ;  /* 0x00016200ff3477ac */ /* 0x000e620008000c00 */
[----:B------:R-:W1:Y:S01]  /*5bd0*/  LDCU UR47, c[0x0][0x374] ;  /* 0x00006e80ff2f77ac */ /* 0x000e620008000800 */
[----:B------:R-:W-:Y:S01]  /*5be0*/  UIADD3 UR62, UPT, UPT, UR44, 0x400, URZ ;  /* 0x000004002c3e7890 */ /* 0x000fe2000fffe0ff */
[----:B-1234-:R-:W-:-:S11]  /*5bf0*/  IMAD.IADD R69, R0, 0x1, R69 ;  /* 0x0000000100457824 */ /* 0x01efd600078e0245 */
.L_x_133:
[C---:B------:R-:W-:Y:S02]  /*5c00*/  LEA R3, R162.reuse, UR44, 0x3 ;  /* 0x0000002ca2037c11 */ /* 0x040fe4000f8e18ff */
[----:B------:R-:W-:Y:S02]  /*5c10*/  SHF.L.U32 R0, R167, 0x1f, RZ ;  /* 0x0000001fa7007819 */ /* 0x000fe400000006ff */
[----:B-1----:R-:W-:Y:S02]  /*5c20*/  LEA R5, R162, UR44, 0x4 ;  /* 0x0000002ca2057c11 */ /* 0x002fe4000f8e20ff */
[----:B------:R-:W1:Y:S02]  /*5c30*/  SYNCS.PHASECHK.TRANS64.TRYWAIT P0, [R3+URZ+0x1b0], R0 ;  /* 0x0001b000030075a7 */ /* 0x000e6400080011ff */
[----:B-1----:R-:W-:Y:S05]  /*5c40*/  @!P0 BRA `(.L_x_107) ;  /* 0x0000004800848947 */ /* 0x002fea0003800000 */
.L_x_209:
        /* <DEDUP_REMOVED lines=11> */
[----:B------:R-:W-:Y:S01]  /*5d00*/  PLOP3.LUT P0, PT, PT, PT, UP1, 0x80, 0x8 ;  /* 0x000000000008781c */ /* 0x000fe20003f0f018 */
[----:B------:R-:W-:Y:S11]  /*5d10*/  UP2UR UR46, UPR, URZ, 0x2 ;  /* 0x00000002ff2e7883 */ /* 0x000ff60008000000 */
[----:B------:R-:W-:Y:S01]  /*5d20*/  @!UPT UIADD3 URZ, UPT, UPT, URZ, URZ, URZ ;  /* 0x000000fffffff290 */ /* 0x000fe2000fffe0ff */
[----:B-1----:R-:W-:Y:S02]  /*5d30*/  @P0 SHF.R.U32.HI R0, RZ, 0x10, R5 ;  /* 0x00000010ff000819 */ /* 0x002fe40000011605 */
        /* <DEDUP_REMOVED lines=12> */
[----:B------:R-:W2:Y:S01]  /*5e00*/  LDCU UR12, c[0x0][0xb20] ;  /* 0x00016400ff0c77ac */ /* 0x000ea20008000800 */
[----:B------:R-:W-:Y:S02]  /*5e10*/  UIMAD.WIDE.U32 UR4, UR47, UR55, URZ ;  /* 0x000000372f0472a5 */ /* 0x000fe4000f8e00ff */
[----:B------:R-:W-:Y:S02]  /*5e20*/  UIMAD.WIDE.U32 UR6, UR58, UR52, URZ ;  /* 0x000000343a0672a5 */ /* 0x000fe4000f8e00ff */
[----:B------:R-:W-:Y:S02]  /*5e30*/  UISETP.NE.AND UP0, UPT, UR54, 0x1, UPT ;  /* 0x000000013600788c */ /* 0x000fe4000bf05270 */
[----:B------:R-:W-:Y:S02]  /*5e40*/  UIMAD.WIDE.U32 UR8, UR37, UR55, URZ ;  /* 0x00000037250872a5 */ /* 0x000fe4000f8e00ff */
[----:B------:R-:W-:Y:S02]  /*5e50*/  UIMAD.WIDE.U32 UR10, UR38, UR52, URZ ;  /* 0x00000034260a72a5 */ /* 0x000fe4000f8e00ff */
[----:B------:R-:W-:Y:S02]  /*5e60*/  UISETP.NE.AND UP1, UPT, UR43, 0x1, UPT ;  /* 0x000000012b00788c */ /* 0x000fe4000bf25270 */
[----:B------:R-:W-:Y:S01]  /*5e70*/  UISETP.NE.AND UP2, UPT, UR42, 0x1, UPT ;  /* 0x000000012a00788c */ /* 0x000fe2000bf45270 */
[----:B------:R-:W-:Y:S02]  /*5e80*/  UMOV UR4, UR5 ;  /* 0x0000000500047c82 */ /* 0x000fe40008000000 */
[----:B--2---:R-:W-:Y:S03]  /*5e90*/  USHF.R.U32.HI UR5, URZ, UR12, UR4 ;  /* 0x0000000cff057299 */ /* 0x004fe60008011604 */
[----:B------:R-:W-:Y:S02]  /*5ea0*/  UMOV UR4, UR7 ;  /* 0x0000000700047c82 */ /* 0x000fe40008000000 */
[----:B------:R-:W-:Y:S02]  /*5eb0*/  USHF.R.U32.HI UR7, URZ, UR53, UR4 ;  /* 0x00000035ff077299 */ /* 0x000fe40008011604 */
[----:B------:R-:W-:Y:S02]  /*5ec0*/  USEL UR4, UR47, UR5, !UP0 ;  /* 0x000000052f047287 */ /* 0x000fe4000c000000 */
[----:B------:R-:W-:Y:S01]  /*5ed0*/  USEL UR7, UR58, UR7, !UP1 ;  /* 0x000000073a077287 */ /* 0x000fe2000c800000 */
[----:B------:R-:W-:Y:S01]  /*5ee0*/  UMOV UR5, UR9 ;  /* 0x0000000900057c82 */ /* 0x000fe20008000000 */
[----:B------:R-:W-:Y:S02]  /*5ef0*/  UIMAD.WIDE.U32 UR8, UR4, UR40, URZ ;  /* 0x00000028040872a5 */ /* 0x000fe4000f8e00ff */
[----:B------:R-:W-:Y:S03]  /*5f00*/  USHF.R.U32.HI UR6, URZ, UR12, UR5 ;  /* 0x0000000cff067299 */ /* 0x000fe60008011605 */
[----:B------:R-:W-:Y:S01]  /*5f10*/  UMOV UR5, UR11 ;  /* 0x0000000b00057c82 */ /* 0x000fe20008000000 */
[----:B------:R-:W-:Y:S02]  /*5f20*/  UIMAD.WIDE.U32 UR10, UR7, UR40, URZ ;  /* 0x00000028070a72a5 */ /* 0x000fe4000f8e00ff */
[----:B------:R-:W-:Y:S02]  /*5f30*/  USHF.R.U32.HI UR12, URZ, UR53, UR5 ;  /* 0x00000035ff0c7299 */ /* 0x000fe40008011605 */
[----:B------:R-:W-:Y:S01]  /*5f40*/  USEL UR6, UR37, UR6, !UP0 ;  /* 0x0000000625067287 */ /* 0x000fe2000c000000 */
[----:B------:R-:W-:Y:S02]  /*5f50*/  UMOV UR5, UR9 ;  /* 0x0000000900057c82 */ /* 0x000fe40008000000 */
[----:B------:R-:W-:Y:S01]  /*5f60*/  UMOV UR10, UR11 ;  /* 0x0000000b000a7c82 */ /* 0x000fe20008000000 */
[----:B------:R-:W-:Y:S02]  /*5f70*/  @UP2 USHF.R.U32.HI UR4, URZ, UR41, UR5 ;  /* 0x00000029ff042299 */ /* 0x000fe40008011605 */
[----:B------:R-:W-:Y:S02]  /*5f80*/  @UP2 USHF.R.U32.HI UR7, URZ, UR41, UR10 ;  /* 0x00000029ff072299 */ /* 0x000fe4000801160a */
[----:B------:R-:W-:Y:S02]  /*5f90*/  UIMAD UR4, UR42, UR4, URZ ;  /* 0x000000042a0472a4 */ /* 0x000fe4000f8e02ff */
[----:B------:R-:W-:Y:S02]  /*5fa0*/  UIMAD.WIDE.U32 UR10, UR6, UR40, URZ ;  /* 0x00000028060a72a5 */ /* 0x000fe4000f8e00ff */
[----:B------:R-:W-:Y:S02]  /*5fb0*/  USEL UR5, UR38, UR12, !UP1 ;  /* 0x0000000c26057287 */ /* 0x000fe4000c800000 */
[----:B------:R-:W-:Y:S02]  /*5fc0*/  UIMAD UR8, UR42, UR7, URZ ;  /* 0x000000072a0872a4 */ /* 0x000fe4000f8e02ff */
[----:B------:R-:W-:Y:S03]  /*5fd0*/  UISETP.GE.AND UP0, UPT, UR6, UR4, UPT ;  /* 0x000000040600728c */ /* 0x000fe6000bf06270 */
[----:B------:R-:W-:Y:S01]  /*5fe0*/  UMOV UR4, UR11 ;  /* 0x0000000b00047c82 */ /* 0x000fe20008000000 */
[----:B------:R-:W-:Y:S02]  /*5ff0*/  UISETP.GE.OR UP0, UPT, UR5, UR8, UP0 ;  /* 0x000000080500728c */ /* 0x000fe40008706670 */
[----:B------:R-:W-:Y:S02]  /*6000*/  USHF.R.U32.HI UR4, URZ, UR41, UR4 ;  /* 0x00000029ff047299 */ /* 0x000fe40008011604 */
[----:B------:R-:W-:Y:S02]  /*6010*/  UIMAD.WIDE.U32 UR8, UR5, UR40, URZ ;  /* 0x00000028050872a5 */ /* 0x000fe4000f8e00ff */
[----:B------:R-:W-:Y:S02]  /*6020*/  USEL UR11, UR6, UR4, !UP2 ;  /* 0x00000004060b7287 */ /* 0x000fe4000d000000 */
[----:B------:R-:W-:Y:S02]  /*6030*/  UIADD3 UR8, UPT, UPT, -UR5, URZ, URZ ;  /* 0x000000ff05087290 */ /* 0x000fe4000fffe1ff */
[----:B------:R-:W-:Y:S01]  /*6040*/  UIADD3 UR10, UPT, UPT, -UR11, URZ, URZ ;  /* 0x000000ff0b0a7290 */ /* 0x000fe2000fffe1ff */
[----:B------:R-:W-:Y:S01]  /*6050*/  @!UP0 UMOV UR4, UR9 ;  /* 0x0000000900048c82 */ /* 0x000fe20008000000 */
[----:B------:R-:W-:Y:S02]  /*6060*/  UIADD3 UR9, UPT, UPT, -UR6, URZ, URZ ;  /* 0x000000ff06097290 */ /* 0x000fe4000fffe1ff */
[----:B------:R-:W-:Y:S02]  /*6070*/  @!UP0 USHF.R.U32.HI UR4, URZ, UR41, UR4 ;  /* 0x00000029ff048299 */ /* 0x000fe40008011604 */
[----:B------:R-:W-:Y:S02]  /*6080*/  UIMAD UR10, UR42, UR10, UR6 ;  /* 0x0000000a2a0a72a4 */ /* 0x000fe4000f8e0206 */
[----:B------:R-:W-:Y:S04]  /*6090*/  @!UP0 USEL UR4, UR5, UR4, !UP2 ;  /* 0x0000000405048287 */ /* 0x000fe8000d000000 */
[----:B------:R-:W-:Y:S02]  /*60a0*/  @!UP0 UIMAD UR10, UR7, UR10, UR4 ;  /* 0x0000000a070a82a4 */ /* 0x000fe4000f8e0204 */
[----:B------:R-:W-:Y:S02]  /*60b0*/  @!UP0 UIADD3 UR11, UPT, UPT, UR11, -UR4, URZ ;  /* 0x800000040b0b8290 */ /* 0x000fe4000fffe0ff */
[----:B------:R-:W-:Y:S02]  /*60c0*/  UIMAD UR7, UR43, UR8, UR38 ;  /* 0x000000082b0772a4 */ /* 0x000fe4000f8e0226 */
[----:B------:R-:W-:Y:S02]  /*60d0*/  @!UP0 UIMAD UR6, UR11, UR42, UR5 ;  /* 0x0000002a0b0682a4 */ /* 0x000fe4000f8e0205 */
[----:B------:R-:W-:Y:S01]  /*60e0*/  UIMAD UR4, UR54, UR9, UR37 ;  /* 0x00000009360472a4 */ /* 0x000fe2000f8e0225 */
[----:B------:R-:W-:Y:S02]  /*60f0*/  @!UP0 UMOV UR5, UR10 ;  /* 0x0000000a00058c82 */ /* 0x000fe40008000000 */
[----:B------:R-:W-:Y:S02]  /*6100*/  UIMAD UR38, UR5, UR43, UR7 ;  /* 0x0000002b052672a4 */ /* 0x000fe4000f8e0207 */
[----:B------:R-:W-:Y:S11]  /*6110*/  UIMAD UR37, UR6, UR54, UR4 ;  /* 0x00000036062572a4 */ /* 0x000ff6000f8e0204 */
[----:B------:R-:W-:Y:S01]  /*6120*/  @!UPT UIADD3 URZ, UPT, UPT, URZ, URZ, URZ ;  /* 0x000000fffffff290 */ /* 0x000fe2000fffe0ff */
.L_x_108:
[----:B------:R-:W-:Y:S01]  /*6130*/  UISETP.NE.AND UP0, UPT, UR39, 0x1, UPT ;  /* 0x000000012700788c */ /* 0x000fe2000bf05270 */
[----:B------:R-:W-:Y:S01]  /*6140*/  IADD3 R162, PT, PT, R162, 0x1, RZ ;  /* 0x00000001a2a27810 */ /* 0x000fe20007ffe0ff */
[----:B------:R-:W-:Y:S02]  /*6150*/  USHF.L.U32 UR50, UR16, 0x7, URZ ;  /* 0x0000000710327899 */ /* 0x000fe400080006ff */
[----:B------:R-:W-:Y:S07]  /*6160*/  USHF.L.U32 UR49, UR20, 0x7, URZ ;  /* 0x0000000714317899 */ /* 0x000fee00080006ff */
[----:B------:R-:W2:Y:S01]  /*6170*/  @!UP0 LDCU.128 UR12, c[0x0][0xb10] ;  /* 0x00016200ff0c87ac */ /* 0x000ea20008000c00 */
[----:B------:R-:W3:Y:S01]  /*6180*/  @!UP0 LDCU UR5, c[0x0][0xb0c] ;  /* 0x00016180ff0587ac */ /* 0x000ee20008000800 */
[----:B------:R-:W4:Y:S01]  /*6190*/  @!UP0 LDCU UR10, c[0x0][0xb20] ;  /* 0x00016400ff0a87ac */ /* 0x000f220008000800 */
[----:B--2---:R-:W-:Y:S02]  /*61a0*/  UIMAD.WIDE.U32 UR8, UR38, UR12, URZ ;  /* 0x0000000c260872a5 */ /* 0x004fe4000f8e00ff */
[----:B------:R-:W-:Y:S02]  /*61b0*/  UIMAD.WIDE.U32 UR6, UR37, UR15, URZ ;  /* 0x0000000f250672a5 */ /* 0x000fe4000f8e00ff */
[----:B------:R-:W-:Y:S03]  /*61c0*/  @!UP0 UISETP.NE.AND UP1, UPT, UR14, 0x1, UPT ;  /* 0x000000010e00888c */ /* 0x000fe6000bf25270 */
[----:B------:R-:W-:Y:S01]  /*61d0*/  @!UP0 UMOV UR4, UR9 ;  /* 0x0000000900048c82 */ /* 0x000fe20008000000 */
[----:B---3--:R-:W-:Y:S02]  /*61e0*/  @!UP0 UISETP.NE.AND UP2, UPT, UR5, 0x1, UPT ;  /* 0x000000010500888c */ /* 0x008fe4000bf45270 */
[----:B------:R-:W-:Y:S01]  /*61f0*/  @!UP0 USHF.R.U32.HI UR4, URZ, UR13, UR4 ;  /* 0x0000000dff048299 */ /* 0x000fe20008011604 */
[----:B------:R-:W-:Y:S02]  /*6200*/  @!UP0 UMOV UR6, UR7 ;  /* 0x0000000700068c82 */ /* 0x000fe40008000000 */
[----:B----4-:R-:W-:Y:S02]  /*6210*/  @!UP0 USHF.R.U32.HI UR6, URZ, UR10, UR6 ;  /* 0x0000000aff068299 */ /* 0x010fe40008011606 */
[----:B------:R-:W-:Y:S02]  /*6220*/  @!UP0 USEL UR7, UR38, UR4, !UP2 ;  /* 0x0000000426078287 */ /* 0x000fe4000d000000 */
[----:B------:R-:W-:Y:S04]  /*6230*/  @!UP0 USEL UR6, UR37, UR6, !UP1 ;  /* 0x0000000625068287 */ /* 0x000fe8000c800000 */
[----:B------:R-:W-:Y:S02]  /*6240*/  @!UP0 UIADD3 UR4, UPT, UPT, -UR7, UR6, URZ ;  /* 0x0000000607048290 */ /* 0x000fe4000fffe1ff */
[----:B------:R-:W-:Y:S02]  /*6250*/  @!UP0 UIADD3 UR6, UPT, UPT, UR7, -UR6, URZ ;  /* 0x8000000607068290 */ /* 0x000fe4000fffe0ff */
[----:B------:R-:W-:Y:S02]  /*6260*/  @!UP0 UIMAD UR38, UR4, UR5, UR38 ;  /* 0x00000005042682a4 */ /* 0x000fe4000f8e0226 */
[----:B------:R-:W-:Y:S02]  /*6270*/  @!UP0 UIMAD UR37, UR6, UR14, UR37 ;  /* 0x0000000e062582a4 */ /* 0x000fe4000f8e0225 */
[----:B------:R-:W-:Y:S09]  /*6280*/  ULOP3.LUT UP0, URZ, UR62, 0x1b0, URZ, 0xc0, !UPT ;  /* 0x000001b03eff7892 */ /* 0x000ff2000f80c0ff */
[----:B------:R-:W-:Y:S05]  /*6290*/  BRA.U !UP0, `(.L_x_109) ;  /* 0x0000000108407547 */ /* 0x000fea000b800000 */
[----:B------:R-:W2:Y:S01]  /*62a0*/  LDCU.64 UR8, c[0x4][0x80] ;  /* 0x01001000ff0877ac */ /* 0x000ea20008000a00 */
[----:B------:R-:W-:Y:S01]  /*62b0*/  MOV R3, 0x0 ;  /* 0x0000000000037802 */ /* 0x000fe20000000f00 */
[----:B------:R-:W-:Y:S02]  /*62c0*/  HFMA2 R12, -RZ, RZ, 0, 5.9604644775390625e-08 ;  /* 0x00000001ff0c7431 */ /* 0x000fe400000001ff */
[----:B------:R-:W-:Y:S02]  /*62d0*/  IMAD.MOV.U32 R8, RZ, RZ, 0x70 ;  /* 0x00000070ff087424 */ /* 0x000fe400078e00ff */
[----:B------:R-:W-:Y:S01]  /*62e0*/  IMAD.MOV.U32 R13, RZ, RZ, RZ ;  /* 0x000000ffff0d7224 */ /* 0x000fe200078e00ff */
[----:B------:R-:W3:Y:S01]  /*62f0*/  LDCU.64 UR6, c[0x4][0x88] ;  /* 0x01001100ff0677ac */ /* 0x000ee20008000a00 */
[----:B------:R-:W4:Y:S01]  /*6300*/  LDC.64 R2, c[0x4][R3] ;  /* 0x0100000003027b82 */ /* 0x000f220000000a00 */
[----:B------:R-:W1:Y:S01]  /*6310*/  LDCU.64 UR4, c[0x4][0x8] ;  /* 0x01000100ff0477ac */ /* 0x000e620008000a00 */
[----:B--2---:R-:W-:Y:S01]  /*6320*/  MOV R5, UR9 ;  /* 0x0000000900057c02 */ /* 0x004fe20008000f00 */
[----:B------:R-:W-:Y:S01]  /*6330*/  IMAD.U32 R4, RZ, RZ, UR8 ;  /* 0x00000008ff047e24 */ /* 0x000fe2000f8e00ff */
[----:B---3--:R-:W-:Y:S01]  /*6340*/  MOV R7, UR7 ;  /* 0x0000000700077c02 */ /* 0x008fe20008000f00 */
[----:B------:R-:W-:Y:S01]  /*6350*/  IMAD.U32 R6, RZ, RZ, UR6 ;  /* 0x00000006ff067e24 */ /* 0x000fe2000f8e00ff */
[----:B-1----:R-:W-:Y:S01]  /*6360*/  MOV R11, UR5 ;  /* 0x00000005000b7c02 */ /* 0x002fe20008000f00 */
[----:B------:R-:W-:Y:S02]  /*6370*/  IMAD.U32 R10, RZ, RZ, UR4 ;  /* 0x00000004ff0a7e24 */ /* 0x000fe4000f8e00ff */
[----:B------:R-:W-:Y:S07]  /*6380*/  LEPC R20, `(.L_x_109) ;  /* 0x000000001014794e */ /* 0x000fee0000000000 */
[----:B----45:R-:W-:Y:S05]  /*6390*/  CALL.ABS.NOINC R2 ;  /* 0x0000000002007343 */ /* 0x030fea0003c00000 */
.L_x_109:
[----:B------:R-:W-:Y:S01]  /*63a0*/  LOP3.LUT P0, RZ, R177, 0x1b0, RZ, 0xc0, !PT ;  /* 0x000001b0b1ff7812 */ /* 0x000fe2000780c0ff */
[----:B------:R-:W-:Y:S11]  /*63b0*/  BSSY.RECONVERGENT B6, `(.L_x_110) ;  /* 0x0000013000067945 */ /* 0x000ff60003800200 */
[----:B------:R-:W-:Y:S01]  /*63c0*/  @!UPT UIADD3 URZ, UPT, UPT, URZ, URZ, URZ ;  /* 0x000000fffffff290 */ /* 0x000fe2000fffe0ff */
[----:B------:R-:W-:Y:S05]  /*63d0*/  @!P0 BRA `(.L_x_111) ;  /* 0x0000000000408947 */ /* 0x000fea0003800000 */
        /* <DEDUP_REMOVED lines=16> */
.L_x_111:
[----:B------:R-:W-:Y:S05]  /*64e0*/  BSYNC.RECONVERGENT B6 ;  /* 0x0000000000067941 */ /* 0x000fea0003800200 */
.L_x_110:
[----:B------:R-:W-:Y:S01]  /*64f0*/  R2UR UR4, R161 ;  /* 0x00000000a10472ca */ /* 0x000fe200000e0000 */
[----:B------:R-:W-:Y:S01]  /*6500*/  UISETP.NE.U32.AND UP0, UPT, UR60, URZ, UPT ;  /* 0x000000ff3c00728c */ /* 0x000fe2000bf05070 */
[----:B------:R-:W-:Y:S02]  /*6510*/  ISETP.NE.U32.AND P4, PT, R156, RZ, PT ;  /* 0x000000ff9c00720c */ /* 0x000fe40003f85070 */
[----:B------:R-:W-:Y:S01]  /*6520*/  ISETP.NE.U32.AND P2, PT, RZ, UR56, PT ;  /* 0x00000038ff007c0c */ /* 0x000fe2000bf45070 */
[----:B------:R-:W-:Y:S01]  /*6530*/  UISETP.NE.AND.EX UP1, UPT, UR61, URZ, UPT, UP0 ;  /* 0x000000ff3d00728c */ /* 0x000fe2000bf25300 */
[----:B------:R-:W-:Y:S01]  /*6540*/  ISETP.NE.AND.EX P4, PT, R157, RZ, PT, P4 ;  /* 0x000000ff9d00720c */ /* 0x000fe20003f85340 */
[----:B------:R-:W-:Y:S01]  /*6550*/  UPLOP3.LUT UP0, UPT, UPT, UPT, UPT, 0x40, 0x4 ;  /* 0x000000000004789c */ /* 0x000fe20003f0e870 */
[----:B------:R-:W-:Y:S05]  /*6560*/  ISETP.NE.AND.EX P2, PT, RZ, UR57, PT, P2 ;  /* 0x00000039ff007c0c */ /* 0x000fea000bf45320 */
[----:B------:R-:W-:Y:S06]  /*6570*/  UISETP.NE.AND UP2, UPT, UR4, URZ, UPT ;  /* 0x000000ff0400728c */ /* 0x000fec000bf45270 */
[----:B------:R-:W-:Y:S05]  /*6580*/  PLOP3.LUT P1, PT, PT, PT, UP2, 0x80, 0x8 ;  /* 0x000000000008781c */ /* 0x000fea0003f2f028 */
[----:B------:R-:W-:Y:S06]  /*6590*/  @UP2 UPLOP3.LUT UP0, UPT, UPT, UPT, UP1, 0x80, 0x8 ;  /* 0x000000000008289c */ /* 0x000fec0003f0f010 */
[----:B------:R-:W-:Y:S01]  /*65a0*/  PLOP3.LUT P0, PT, PT, PT, UP0, 0x80, 0x8 ;  /* 0x000000000008781c */ /* 0x000fe20003f0f008 */
[----:B------:R-:W-:Y:S01]  /*65b0*/  @!UPT UIADD3 URZ, UPT, UPT, URZ, URZ, URZ ;  /* 0x000000fffffff290 */ /* 0x000fe2000fffe0ff */
[----:B------:R-:W-:Y:S11]  /*65c0*/  BRA.U !UP1, `(.L_x_112) ;  /* 0x00000001093c7547 */ /* 0x000ff6000b800000 */
[----:B------:R-:W-:Y:S01]  /*65d0*/  UISETP.NE.U32.AND UP0, UPT, UR56, URZ, UPT ;  /* 0x000000ff3800728c */ /* 0x000fe2000bf05070 */
[----:B-1----:R-:W-:Y:S01]  /*65e0*/  HFMA2 R0, -RZ, RZ, 0, 5.9604644775390625e-08 ;  /* 0x00000001ff007431 */ /* 0x002fe200000001ff */
[----:B------:R-:W1:Y:S01]  /*65f0*/  LDCU.64 UR8, c[0x0][0x358] ;  /* 0x00006b00ff0877ac */ /* 0x000e620008000a00 */
[----:B------:R-:W-:Y:S01]  /*6600*/  IMAD.MOV.U32 R158, RZ, RZ, 0x1 ;  /* 0x00000001ff9e7424 */ /* 0x000fe200078e00ff */
[----:B------:R-:W-:Y:S06]  /*6610*/  UISETP.NE.AND.EX UP0, UPT, UR57, URZ, UPT, UP0 ;  /* 0x000000ff3900728c */ /* 0x000fec000bf05300 */
[----:B------:R-:W-:Y:S05]  /*6620*/  PLOP3.LUT P3, PT, PT, PT, UP0, 0x80, 0x8 ;  /* 0x000000000008781c */ /* 0x000fea0003f6f008 */
[----:B------:R-:W2:Y:S01]  /*6630*/  @UP0 LDCU.64 UR4, c[0x0][0x888] ;  /* 0x00011100ff0407ac */ /* 0x000ea20008000a00 */
[----:B------:R-:W-:Y:S07]  /*6640*/  @UP0 UIMAD UR6, UR36, UR60, URZ ;  /* 0x0000003c240602a4 */ /* 0x000fee000f8e02ff */
[----:B------:R-:W-:Y:S01]  /*6650*/  @!P3 PRMT R158, R0, 0x7610, R158 ;  /* 0x00007610009eb816 */ /* 0x000fe2000000009e */
[----:B--2---:R-:W-:Y:S06]  /*6660*/  @UP0 UIMAD.WIDE UR4, UR6, 0x4, UR4 ;  /* 0x00000004060408a5 */ /* 0x004fec000f8e0204 */
[----:B------:R-:W-:Y:S01]  /*6670*/  IMAD.U32 R2, RZ, RZ, UR4 ;  /* 0x00000004ff027e24 */ /* 0x000fe2000f8e00ff */
[----:B------:R-:W-:Y:S04]  /*6680*/  MOV R3, UR5 ;  /* 0x0000000500037c02 */ /* 0x000fe80008000f00 */
[----:B------:R-:W2:Y:S01]  /*6690*/  @!UP0 LDCU UR4, c[0x0][0x880] ;  /* 0x00011000ff0487ac */ /* 0x000ea20008000800 */
[----:B-1---5:R3:W5:Y:S02]  /*66a0*/  @P3 LDG.E R73, desc[UR8][R2.64] ;  /* 0x0000000802493981 */ /* 0x022764000c1e1900 */
[----:B--23--:R-:W-:Y:S02]  /*66b0*/  @!P3 IMAD.U32 R73, RZ, RZ, UR4 ;  /* 0x00000004ff49be24 */ /* 0x00cfe4000f8e00ff */
.L_x_112:
[----:B------:R-:W-:Y:S05]  /*66c0*/  @!P4 BRA `(.L_x_113) ;  /* 0x000000000024c947 */ /* 0x000fea0003800000 */
[----:B------:R-:W-:Y:S01]  /*66d0*/  ISETP.NE.U32.AND P3, PT, R138, RZ, PT ;  /* 0x000000ff8a00720c */ /* 0x000fe20003f65070 */
[----:B------:R-:W2:Y:S03]  /*66e0*/  LDCU.64 UR4, c[0x0][0x358] ;  /* 0x00006b00ff0477ac */ /* 0x000ea60008000a00 */
[----:B------:R-:W-:Y:S11]  /*66f0*/  ISETP.NE.AND.EX P3, PT, R139, RZ, PT, P3 ;  /* 0x000000ff8b00720c */ /* 0x000ff60003f65330 */
[----:B------:R-:W-:Y:S02]  /*6700*/  @!UPT UIADD3 URZ, UPT, UPT, URZ, URZ, URZ ;  /* 0x000000fffffff290 */ /* 0x000fe4000fffe0ff */
[----:B------:R-:W3:Y:S01]  /*6710*/  @P3 LDC.64 R2, c[0x0][0x8a8] ;  /* 0x00022a00ff023b82 */ /* 0x000ee20000000a00 */
[----:B-1----:R-:W-:Y:S04]  /*6720*/  @P3 IMAD R0, R156, UR36, RZ ;  /* 0x000000249c003c24 */ /* 0x002fe8000f8e02ff */
[----:B---3--:R-:W-:Y:S05]  /*6730*/  @P3 IMAD.WIDE R2, R0, 0x4, R2 ;  /* 0x0000000400023825 */ /* 0x008fea00078e0202 */
[----:B--2--5:R2:W5:Y:S02]  /*6740*/  @P3 LDG.E R70, desc[UR4][R2.64] ;  /* 0x0000000402463981 */ /* 0x024564000c1e1900 */
[----:B--2---:R-:W3:Y:S02]  /*6750*/  @!P3 LDC R70, c[0x0][0x8a0] ;  /* 0x00022800ff46bb82 */ /* 0x004ee40000000800 */
.L_x_113:
[----:B-----5:R-:W-:Y:S01]  /*6760*/  FSETP.NEU.AND P4, PT, R73, RZ, PT ;  /* 0x000000ff4900720b */ /* 0x020fe20003f8d000 */
[----:B------:R-:W-:Y:S01]  /*6770*/  BSSY B1, `(.L_x_114) ;  /* 0x0000047000017945 */ /* 0x000fe20003800000 */
[----:B------:R-:W-:Y:S01]  /*6780*/  SEL R7, RZ, 0xffffffff, P2 ;  /* 0xffffffffff077807 */ /* 0x000fe20001000000 */
[----:B------:R-:W-:Y:S01]  /*6790*/  IMAD.MOV.U32 R187, RZ, RZ, 0x1 ;  /* 0x00000001ffbb7424 */ /* 0x000fe200078e00ff */
[----:B------:R-:W-:Y:S01]  /*67a0*/  LOP3.LUT P3, RZ, R158, 0xff, RZ, 0xc0, !PT ;  /* 0x000000ff9eff7812 */ /* 0x000fe2000786c0ff */
[----:B------:R-:W-:Y:S01]  /*67b0*/  IMAD R71, R68, 0x80, R69 ;  /* 0x0000008044477824 */ /* 0x000fe200078e0245 */
[----:B-1----:R-:W-:Y:S02]  /*67c0*/  @P1 SEL R0, RZ, 0xffffffff, P4 ;  /* 0xffffffffff001807 */ /* 0x002fe40002000000 */
[----:B------:R-:W-:Y:S02]  /*67d0*/  CS2R R154, SRZ ;  /* 0x00000000009a7805 */ /* 0x000fe4000001ff00 */
[----:B------:R-:W-:Y:S02]  /*67e0*/  LEA R3, R166, UR44, 0x3 ;  /* 0x0000002ca6037c11 */ /* 0x000fe4000f8e18ff */
[----:B------:R-:W-:Y:S02]  /*67f0*/  CS2R R152, SRZ ;  /* 0x0000000000987805 */ /* 0x000fe4000001ff00 */
[----:B------:R-:W-:Y:S02]  /*6800*/  @P0 SEL R0, R7, R0, !P3 ;  /* 0x0000000007000207 */ /* 0x000fe40005800000 */
[----:B------:R-:W-:Y:S02]  /*6810*/  CS2R R150, SRZ ;  /* 0x0000000000967805 */ /* 0x000fe4000001ff00 */
[----:B------:R-:W-:Y:S02]  /*6820*/  LEA R186, R68, UR44, 0x3 ;  /* 0x0000002c44ba7c11 */ /* 0x000fe4000f8e18ff */
[----:B------:R-:W-:Y:S02]  /*6830*/  CS2R R148, SRZ ;  /* 0x0000000000947805 */ /* 0x000fe4000001ff00 */
[----:B------:R-:W-:Y:S02]  /*6840*/  @P1 LOP3.LUT R0, R0, 0x1, RZ, 0xc0, !PT ;  /* 0x0000000100001812 */ /* 0x000fe400078ec0ff */
[----:B------:R-:W-:Y:S02]  /*6850*/  CS2R R146, SRZ ;  /* 0x0000000000927805 */ /* 0x000fe4000001ff00 */
[----:B------:R-:W-:Y:S02]  /*6860*/  SHF.L.U32 R5, R168, 0x1f, RZ ;  /* 0x0000001fa8057819 */ /* 0x000fe400000006ff */
[----:B------:R-:W-:Y:S02]  /*6870*/  CS2R R144, SRZ ;  /* 0x0000000000907805 */ /* 0x000fe4000001ff00 */
[----:B------:R-:W-:Y:S02]  /*6880*/  ISETP.NE.U32.OR P6, PT, R0, 0x1, !P1 ;  /* 0x000000010000780c */ /* 0x000fe40004fc5470 */
[----:B------:R-:W-:Y:S02]  /*6890*/  CS2R R142, SRZ ;  /* 0x00000000008e7805 */ /* 0x000fe4000001ff00 */
[----:B------:R-:W-:Y:S02]  /*68a0*/  PLOP3.LUT P2, PT, PT, PT, UP1, 0x80, 0x8 ;  /* 0x000000000008781c */ /* 0x000fe40003f4f018 */
[----:B------:R-:W-:Y:S02]  /*68b0*/  CS2R R140, SRZ ;  /* 0x00000000008c7805 */ /* 0x000fe4000001ff00 */
[----:B------:R-:W-:Y:S02]  /*68c0*/  SEL R0, RZ, 0xffffffff, P4 ;  /* 0xffffffffff007807 */ /* 0x000fe40002000000 */
[----:B------:R-:W-:Y:S03]  /*68d0*/  P2R R172, PR, RZ, 0x40 ;  /* 0x00000040ffac7803 */ /* 0x000fe60000000000 */
[----:B------:R-:W-:Y:S04]  /*68e0*/  @P6 SHF.L.U32 R2, R165, 0x1f, RZ ;  /* 0x0000001fa5026819 */ /* 0x000fe800000006ff */
[----:B------:R-:W-:Y:S01]  /*68f0*/  @P2 SEL R0, R7, R0, !P3 ;  /* 0x0000000007002207 */ /* 0x000fe20005800000 */
[----:B------:R-:W1:Y:S03]  /*6900*/  @P6 SYNCS.PHASECHK.TRANS64.TRYWAIT P1, [R3+URZ+0x180], R2 ;  /* 0x00018002030065a7 */ /* 0x000e6600080211ff */
[----:B------:R-:W-:Y:S04]  /*6910*/  LOP3.LUT R0, R0, 0x1, RZ, 0xc0, !PT ;  /* 0x0000000100007812 */ /* 0x000fe800078ec0ff */
[----:B------:R-:W-:Y:S04]  /*6920*/  ISETP.NE.U32.AND P5, PT, R0, 0x1, PT ;  /* 0x000000010000780c */ /* 0x000fe80003fa5070 */
[----:B------:R-:W-:Y:S01]  /*6930*/  P2R R192, PR, RZ, 0x20 ;  /* 0x00000020ffc07803 */ /* 0x000fe20000000000 */
[----:B------:R2:W4:Y:S01]  /*6940*/  SYNCS.PHASECHK.TRANS64.TRYWAIT P0, [R186+URZ+0x1d0], R5 ;  /* 0x0001d005ba0075a7 */ /* 0x00052200080011ff */
[----:B-1----:R-:W-:Y:S01]  /*6950*/  @P6 SEL R187, RZ, 0x1, !P1 ;  /* 0x00000001ffbb6807 */ /* 0x002fe20004800000 */
[----:B--2---:R-:W-:Y:S06]  /*6960*/  @!P6 BRA `(.L_x_115) ;  /* 0x00000000009ce947 */ /* 0x004fec0003800000 */
[----:B------:R-:W-:Y:S01]  /*6970*/  @P5 IMAD R7, R166, 0x2000, R171 ;  /* 0x00002000a6075824 */ /* 0x000fe200078e02ab */
[----:B------:R-:W-:Y:S01]  /*6980*/  ISETP.NE.AND P1, PT, R187, RZ, PT ;  /* 0x000000ffbb00720c */ /* 0x000fe20003f25270 */
[----:B------:R-:W-:Y:S01]  /*6990*/  BSSY B0, `(.L_x_116) ;  /* 0x0000010000007945 */ /* 0x000fe20003800000 */
[----:B------:R-:W-:Y:S01]  /*69a0*/  CS2R R142, SRZ ;  /* 0x00000000008e7805 */ /* 0x000fe2000001ff00 */
[--C-:B------:R-:W-:Y:S01]  /*69b0*/  @P5 IMAD R6, R176, -0x10, R7.reuse ;  /* 0xfffffff0b0065824 */ /* 0x100fe200078e0207 */
[----:B------:R-:W-:Y:S01]  /*69c0*/  CS2R R140, SRZ ;  /* 0x00000000008c7805 */ /* 0x000fe2000001ff00 */
[----:B------:R-:W-:Y:S01]  /*69d0*/  @P5 IMAD R4, R170, -0x10, R7 ;  /* 0xfffffff0aa045824 */ /* 0x000fe200078e0207 */
[----:B------:R-:W-:Y:S01]  /*69e0*/  CS2R R150, SRZ ;  /* 0x0000000000967805 */ /* 0x000fe2000001ff00 */
[----:B------:R-:W-:Y:S01]  /*69f0*/  @P5 IMAD R2, R169, 0x10, R6 ;  /* 0x00000010a9025824 */ /* 0x000fe200078e0206 */
[----:B------:R-:W-:Y:S02]  /*6a00*/  CS2R R148, SRZ ;  /* 0x0000000000947805 */ /* 0x000fe4000001ff00 */
[----:B------:R-:W-:Y:S02]  /*6a10*/  CS2R R146, SRZ ;  /* 0x0000000000927805 */ /* 0x000fe4000001ff00 */
[----:B------:R-:W-:Y:S02]  /*6a20*/  CS2R R144, SRZ ;  /* 0x0000000000907805 */ /* 0x000fe4000001ff00 */
[----:B------:R-:W-:Y:S02]  /*6a30*/  CS2R R154, SRZ ;  /* 0x00000000009a7805 */ /* 0x000fe4000001ff00 */
[----:B------:R-:W-:Y:S01]  /*6a40*/  CS2R R152, SRZ ;  /* 0x0000000000987805 */ /* 0x000fe2000001ff00 */
[----:B------:R-:W-:Y:S06]  /*6a50*/  @P1 BRA `(.L_x_117) ;  /* 0x00000000000c1947 */ /* 0x000fec0003800000 */
[----:B------:R-:W-:Y:S04]  /*6a60*/  SHF.L.U32 R0, R165, 0x1f, RZ ;  /* 0x0000001fa5007819 */ /* 0x000fe800000006ff */
[----:B------:R-:W1:Y:S02]  /*6a70*/  SYNCS.PHASECHK.TRANS64.TRYWAIT P1, [R3+URZ+0x180], R0 ;  /* 0x00018000030075a7 */ /* 0x000e6400080211ff */
[----:B-1----:R-:W-:Y:S05]  /*6a80*/  @!P1 BRA `(.L_x_118) ;  /* 0x0000003c00089947 */ /* 0x002fea0003800000 */
.L_x_117:
[----:B------:R-:W-:Y:S05]  /*6a90*/  BSYNC B0 ;  /* 0x0000000000007941 */ /* 0x000fea0003800000 */
.L_x_116:
[----:B------:R-:W-:Y:S01]  /*6aa0*/  ISETP.NE.AND P1, PT, R192, RZ, PT ;  /* 0x000000ffc000720c */ /* 0x000fe20003f25270 */
[----:B-1----:R-:W-:Y:S02]  /*6ab0*/  VIADD R3, R3, 0x190 ;  /* 0x0000019003037836 */ /* 0x002fe40000000000 */
[----:B------:R-:W-:Y:S02]  /*6ac0*/  IMAD.U32 R0, RZ, RZ, UR45 ;  /* 0x0000002dff007e24 */ /* 0x000fe4000f8e00ff */
[----:B------:R-:W-:Y:S03]  /*6ad0*/  VIADD R166, R166, 0x1 ;  /* 0x00000001a6a67836 */ /* 0x000fe60000000000 */
[----:B------:R-:W-:Y:S05]  /*6ae0*/  PRMT R0, R0, 0x654, R3 ;  /* 0x0000065400007816 */ /* 0x000fea0000000003 */
[----:B------:R1:W2:Y:S04]  /*6af0*/  @P1 LDS.128 R140, [R7] ;  /* 0x00000000078c1984 */ /* 0x0002a80000000c00 */
[----:B------:R1:W1:Y:S04]  /*6b00*/  @P1 LDS.128 R148, [R4+0x20] ;  /* 0x0000200004941984 */ /* 0x0002680000000c00 */
[----:B------:R1:W1:Y:S04]  /*6b10*/  @P1 LDS.128 R144, [R6+0x10] ;  /* 0x0000100006901984 */ /* 0x0002680000000c00 */
[----:B------:R1:W1:Y:S01]  /*6b20*/  @P1 LDS.128 R152, [R2+0x10] ;  /* 0x0000100002981984 */ /* 0x0002620000000c00 */
[C---:B------:R-:W-:Y:S01]  /*6b30*/  ISETP.NE.AND P1, PT, R166.reuse, 0x2, PT ;  /* 0x00000002a600780c */ /* 0x040fe20003f25270 */
[----:B------:R-:W-:Y:S01]  /*6b40*/  @!PT LDS RZ, [RZ] ;  /* 0x00000000fffff984 */ /* 0x000fe20000000800 */
[----:B------:R-:W-:Y:S01]  /*6b50*/  @!PT LDS RZ, [RZ] ;  /* 0x00000000fffff984 */ /* 0x000fe20000000800 */
[----:B------:R-:W-:Y:S01]  /*6b60*/  @!PT LDS RZ, [RZ] ;  /* 0x00000000fffff984 */ /* 0x000fe20000000800 */
[----:B------:R-:W-:Y:S01]  /*6b70*/  @!PT LDS RZ, [RZ] ;  /* 0x00000000fffff984 */ /* 0x000fe20000000800 */
[----:B------:R5:W-:Y:S06]  /*6b80*/  MEMBAR.ALL.CTA ;  /* 0x0000000000007992 */ /* 0x000bec0000008000 */
[----:B-----5:R-:W5:Y:S01]  /*6b90*/  FENCE.VIEW.ASYNC.S ;  /* 0x00000000000073c6 */ /* 0x020f620000000000 */
[----:B------:R-:W-:Y:S01]  /*6ba0*/  SEL R166, R166, RZ, P1 ;  /* 0x000000ffa6a67207 */ /* 0x000fe20000800000 */
[----:B-----5:R5:W-:Y:S02]  /*6bb0*/  SYNCS.ARRIVE.TRANS64.RED.A1T0 RZ, [R0+URZ], RZ ;  /* 0x000000ff00ff79a7 */ /* 0x020be400081004ff */
[----:B-----5:R-:W-:Y:S04]  /*6bc0*/  SEL R0, RZ, 0x1, P1 ;  /* 0x00000001ff007807 */ /* 0x020fe80000800000 */
[----:B--2---:R-:W-:Y:S02]  /*6bd0*/  LOP3.LUT R165, R165, R0, RZ, 0x3c, !PT ;  /* 0x00000000a5a57212 */ /* 0x004fe400078e3cff */
.L_x_115:
[----:B------:R-:W-:Y:S05]  /*6be0*/  BSYNC B1 ;  /* 0x0000000000017941 */ /* 0x000fea0003800000 */
.L_x_114:
[----:B------:R-:W-:Y:S04]  /*6bf0*/  SHF.R.U32.HI R0, RZ, 0x15, R71 ;  /* 0x00000015ff007819 */ /* 0x000fe80000011647 */
[----:B------:R-:W-:Y:S01]  /*6c00*/  LOP3.LUT P1, RZ, R0, 0x3, R159, 0x48, !PT ;  /* 0x0000000300ff7812 */ /* 0x000fe2000782489f */
[----:B------:R-:W-:Y:S01]  /*6c10*/  @!UPT UIADD3 URZ, UPT, UPT, URZ, URZ, URZ ;  /* 0x000000fffffff290 */ /* 0x000fe2000fffe0ff */
[----:B----4-:R-:W-:Y:S11]  /*6c20*/  @P0 BRA `(.L_x_119) ;  /* 0x0000000000080947 */ /* 0x010ff60003800000 */
[----:B------:R-:W2:Y:S02]  /*6c30*/  SYNCS.PHASECHK.TRANS64.TRYWAIT P0, [R186+URZ+0x1d0], R5 ;  /* 0x0001d005ba0075a7 */ /* 0x000ea400080011ff */
[----:B--2---:R-:W-:Y:S05]  /*6c40*/  @!P0 BRA `(.L_x_120) ;  /* 0x0000003800ac8947 */ /* 0x004fea0003800000 */
.L_x_119:
[----:B------:R-:W-:Y:S04]  /*6c50*/  BSSY.RECONVERGENT B6, `(.L_x_121) ;  /* 0x0000012000067945 */ /* 0x000fe80003800200 */
[----:B------:R-:W-:Y:S05]  /*6c60*/  @!P1 BRA `(.L_x_122) ;  /* 0x0000000000409947 */ /* 0x000fea0003800000 */
[----:B------:R-:W2:Y:S01]  /*6c70*/  LDCU.64 UR8, c[0x4][0x70] ;  /* 0x01000e00ff0877ac */ /* 0x000ea20008000a00 */
[----:B------:R-:W-:Y:S01]  /*6c80*/  MOV R3, 0x0 ;  /* 0x0000000000037802 */ /* 0x000fe20000000f00 */
[----:B------:R-:W-:Y:S02]  /*6c90*/  HFMA2 R12, -RZ, RZ, 0, 5.9604644775390625e-08 ;  /* 0x00000001ff0c7431 */ /* 0x000fe400000001ff */
[----:B------:R-:W-:Y:S02]  /*6ca0*/  IMAD.MOV.U32 R8, RZ, RZ, 0x192 ;  /* 0x00000192ff087424 */ /* 0x000fe400078e00ff */
[----:B------:R-:W-:Y:S01]  /*6cb0*/  IMAD.MOV.U32 R13, RZ, RZ, RZ ;  /* 0x000000ffff0d7224 */ /* 0x000fe200078e00ff */
[----:B------:R-:W4:Y:S01]  /*6cc0*/  LDCU.64 UR6, c[0x4][0x78] ;  /* 0x01000f00ff0677ac */ /* 0x000f220008000a00 */
[----:B-1----:R-:W1:Y:S01]  /*6cd0*/  LDC.64 R2, c[0x4][R3] ;  /* 0x0100000003027b82 */ /* 0x002e620000000a00 */
[----:B------:R-:W5:Y:S01]  /*6ce0*/  LDCU.64 UR4, c[0x4][0x10] ;  /* 0x01000200ff0477ac */ /* 0x000f620008000a00 */
[----:B--2---:R-:W-:Y:S01]  /*6cf0*/  MOV R5, UR9 ;  /* 0x0000000900057c02 */ /* 0x004fe20008000f00 */
[----:B------:R-:W-:Y:S01]  /*6d00*/  IMAD.U32 R4, RZ, RZ, UR8 ;  /* 0x00000008ff047e24 */ /* 0x000fe2000f8e00ff */
[----:B----4-:R-:W-:Y:S01]  /*6d10*/  MOV R7, UR7 ;  /* 0x0000000700077c02 */ /* 0x010fe20008000f00 */
[----:B------:R-:W-:Y:S01]  /*6d20*/  IMAD.U32 R6, RZ, RZ, UR6 ;  /* 0x00000006ff067e24 */ /* 0x000fe2000f8e00ff */
[----:B-----5:R-:W-:Y:S01]  /*6d30*/  MOV R11, UR5 ;  /* 0x00000005000b7c02 */ /* 0x020fe20008000f00 */
[----:B------:R-:W-:Y:S02]  /*6d40*/  IMAD.U32 R10, RZ, RZ, UR4 ;  /* 0x00000004ff0a7e24 */ /* 0x000fe4000f8e00ff */
[----:B------:R-:W-:Y:S07]  /*6d50*/  LEPC R20, `(.L_x_122) ;  /* 0x000000001014794e */ /* 0x000fee0000000000 */
[----:B-1-3--:R-:W-:Y:S05]  /*6d60*/  CALL.ABS.NOINC R2 ;  /* 0x0000000002007343 */ /* 0x00afea0003c00000 */
.L_x_122:
[----:B------:R-:W-:Y:S05]  /*6d70*/  BSYNC.RECONVERGENT B6 ;  /* 0x0000000000067941 */ /* 0x000fea0003800200 */
.L_x_121:
[-C--:B------:R-:W-:Y:S01]  /*6d80*/  F2FP.F16.E5M2.UNPACK_B R74, R140.reuse ;  /* 0x0000008cff4a723e */ /* 0x080fe200020004ff */
[----:B------:R-:W-:Y:S05]  /*6d90*/  WARPSYNC.ALL ;  /* 0x0000000000007948 */ /* 0x000fea0003800000 */
[----:B------:R-:W-:Y:S01]  /*6da0*/  R2UR UR4, R71 ;  /* 0x00000000470472ca */ /* 0x000fe200000e0000 */
[--C-:B------:R-:W-:Y:S01]  /*6db0*/  HADD2.F32 R72, -RZ, R74.reuse.H0_H0 ;  /* 0x2000004aff487230 */ /* 0x100fe20000004100 */
[----:B------:R-:W-:Y:S01]  /*6dc0*/  F2FP.F16.E5M2.UNPACK_B R76, R140.H1 ;  /* 0x0000008cff4c723e */ /* 0x000fe200030004ff */
[----:B------:R-:W-:Y:S01]  /*6dd0*/  HADD2.F32 R75, -RZ, R74.H1_H1 ;  /* 0x3000004aff4b7230 */ /* 0x000fe20000004100 */
[-C--:B------:R-:W-:Y:S01]  /*6de0*/  F2FP.F16.E5M2.UNPACK_B R78, R141.reuse ;  /* 0x0000008dff4e723e */ /* 0x080fe200020004ff */
[----:B------:R-:W-:Y:S01]  /*6df0*/  BSSY.RECONVERGENT B0, `(.L_x_123) ;  /* 0x000011d000007945 */ /* 0x000fe20003800200 */
[----:B------:R-:W-:Y:S01]  /*6e00*/  F2FP.F16.E5M2.UNPACK_B R80, R141.H1 ;  /* 0x0000008dff50723e */ /* 0x000fe200030004ff */
[----:B------:R-:W-:Y:S01]  /*6e10*/  HADD2.F32 R74, -RZ, R76.H0_H0 ;  /* 0x2000004cff4a7230 */ /* 0x000fe20000004100 */
[-C--:B------:R-:W-:Y:S01]  /*6e20*/  F2FP.F16.E5M2.UNPACK_B R82, R142.reuse ;  /* 0x0000008eff52723e */ /* 0x080fe200020004ff */
[--C-:B------:R-:W-:Y:S01]  /*6e30*/  HADD2.F32 R77, -RZ, R78.reuse.H0_H0 ;  /* 0x2000004eff4d7230 */ /* 0x100fe20000004100 */
[----:B------:R-:W-:Y:S01]  /*6e40*/  F2FP.F16.E5M2.UNPACK_B R84, R142.H1 ;  /* 0x0000008eff54723e */ /* 0x000fe200030004ff */
[----:B------:R-:W-:Y:S01]  /*6e50*/  HADD2.F32 R78, -RZ, R78.H1_H1 ;  /* 0x3000004eff4e7230 */ /* 0x000fe20000004100 */
[-C--:B------:R-:W-:Y:S01]  /*6e60*/  F2FP.F16.E5M2.UNPACK_B R86, R143.reuse ;  /* 0x0000008fff56723e */ /* 0x080fe200020004ff */
[----:B-12---:R-:W3:Y:S01]  /*6e70*/  LDTM.x64 R4, tmem[UR4] ;  /* 0x00000004000479ee */ /* 0x006ee20008340000 */
[----:B------:R-:W-:Y:S01]  /*6e80*/  F2FP.F16.E5M2.UNPACK_B R88, R143.H1 ;  /* 0x0000008fff58723e */ /* 0x000fe200030004ff */
[----:B------:R-:W-:Y:S01]  /*6e90*/  HADD2.F32 R76, -RZ, R76.H1_H1 ;  /* 0x3000004cff4c7230 */ /* 0x000fe20000004100 */
[-C--:B------:R-:W-:Y:S01]  /*6ea0*/  F2FP.F16.E5M2.UNPACK_B R90, R144.reuse ;  /* 0x00000090ff5a723e */ /* 0x080fe200020004ff */
[----:B------:R-:W-:Y:S01]  /*6eb0*/  HADD2.F32 R79, -RZ, R80.H0_H0 ;  /* 0x20000050ff4f7230 */ /* 0x000fe20000004100 */
[----:B------:R-:W-:Y:S01]  /*6ec0*/  F2FP.F16.E5M2.UNPACK_B R92, R144.H1 ;  /* 0x00000090ff5c723e */ /* 0x000fe200030004ff */
[--C-:B------:R-:W-:Y:S01]  /*6ed0*/  HADD2.F32 R81, -RZ, R82.reuse.H0_H0 ;  /* 0x20000052ff517230 */ /* 0x100fe20000004100 */
[----:B------:R-:W-:Y:S01]  /*6ee0*/  ISETP.NE.AND P6, PT, R172, RZ, PT ;  /* 0x000000ffac00720c */ /* 0x000fe20003fc5270 */
[----:B------:R-:W-:Y:S01]  /*6ef0*/  HADD2.F32 R82, -RZ, R82.H1_H1 ;  /* 0x30000052ff527230 */ /* 0x000fe20000004100 */
[----:B------:R-:W-:Y:S01]  /*6f00*/  SHF.L.U32 R194, R164, 0x4, RZ ;  /* 0x00000004a4c27819 */ /* 0x000fe200000006ff */
[--C-:B------:R-:W-:Y:S01]  /*6f10*/  HADD2.F32 R85, -RZ, R86.reuse.H0_H0 ;  /* 0x20000056ff557230 */ /* 0x100fe20000004100 */
[----:B------:R-:W-:Y:S01]  /*6f20*/  SHF.L.U32 R202, R163, 0x4, RZ ;  /* 0x00000004a3ca7819 */ /* 0x000fe200000006ff */
[----:B------:R-:W-:Y:S01]  /*6f30*/  HADD2.F32 R86, -RZ, R86.H1_H1 ;  /* 0x30000056ff567230 */ /* 0x000fe20000004100 */
[C---:B------:R-:W-:Y:S01]  /*6f40*/  IADD3 R179, PT, PT, R171.reuse, R194, RZ ;  /* 0x000000c2abb37210 */ /* 0x040fe20007ffe0ff */
[--C-:B------:R-:W-:Y:S01]  /*6f50*/  HADD2.F32 R89, -RZ, R90.reuse.H0_H0 ;  /* 0x2000005aff597230 */ /* 0x100fe20000004100 */
[----:B------:R-:W-:Y:S01]  /*6f60*/  IADD3 R185, PT, PT, R171, R202, RZ ;  /* 0x000000caabb97210 */ /* 0x000fe20007ffe0ff */
[----:B------:R-:W-:Y:S01]  /*6f70*/  HADD2.F32 R90, -RZ, R90.H1_H1 ;  /* 0x3000005aff5a7230 */ /* 0x000fe20000004100 */
[----:B------:R-:W-:Y:S01]  /*6f80*/  SHF.L.U32 R200, R169, 0x4, RZ ;  /* 0x00000004a9c87819 */ /* 0x000fe200000006ff */
[----:B------:R-:W-:Y:S01]  /*6f90*/  HADD2.F32 R80, -RZ, R80.H1_H1 ;  /* 0x30000050ff507230 */ /* 0x000fe20000004100 */
[----:B------:R-:W-:Y:S01]  /*6fa0*/  F2FP.F16.E5M2.UNPACK_B R94, R145 ;  /* 0x00000091ff5e723e */ /* 0x000fe200020004ff */
[--C-:B------:R-:W-:Y:S01]  /*6fb0*/  HADD2.F32 R83, -RZ, R84.reuse.H0_H0 ;  /* 0x20000054ff537230 */ /* 0x100fe20000004100 */
[----:B------:R-:W-:Y:S01]  /*6fc0*/  IADD3 R184, PT, PT, R200, R179, RZ ;  /* 0x000000b3c8b87210 */ /* 0x000fe20007ffe0ff */
[----:B------:R-:W-:Y:S01]  /*6fd0*/  HADD2.F32 R84, -RZ, R84.H1_H1 ;  /* 0x30000054ff547230 */ /* 0x000fe20000004100 */
[----:B------:R-:W-:Y:S01]  /*6fe0*/  F2FP.F16.E5M2.UNPACK_B R98, R146 ;  /* 0x00000092ff62723e */ /* 0x000fe200020004ff */
[C---:B---3--:R-:W-:Y:S01]  /*6ff0*/  FMUL R0, R70.reuse, R4 ;  /* 0x0000000446007220 */ /* 0x048fe20000400000 */
[C---:B------:R-:W-:Y:S01]  /*7000*/  FMUL R2, R70.reuse, R5 ;  /* 0x0000000546027220 */ /* 0x040fe20000400000 */
[C---:B------:R-:W-:Y:S01]  /*7010*/  FMUL R4, R70.reuse, R8 ;  /* 0x0000000846047220 */ /* 0x040fe20000400000 */
[C---:B------:R-:W-:Y:S01]  /*7020*/  FMUL R5, R70.reuse, R9 ;  /* 0x0000000946057220 */ /* 0x040fe20000400000 */
[C---:B------:R-:W-:Y:S01]  /*7030*/  FFMA R0, R73.reuse, R72, R0 ;  /* 0x0000004849007223 */ /* 0x040fe20000000000 */
[C---:B------:R-:W-:Y:S01]  /*7040*/  FFMA R2, R73.reuse, R75, R2 ;  /* 0x0000004b49027223 */ /* 0x040fe20000000002 */
[C---:B------:R-:W-:Y:S01]  /*7050*/  FMUL R8, R70.reuse, R12 ;  /* 0x0000000c46087220 */ /* 0x040fe20000400000 */
[C---:B------:R-:W-:Y:S01]  /*7060*/  FMUL R9, R70.reuse, R13 ;  /* 0x0000000d46097220 */ /* 0x040fe20000400000 */
[C---:B------:R-:W-:Y:S01]  /*7070*/  FMUL R12, R70.reuse, R16 ;  /* 0x00000010460c7220 */ /* 0x040fe20000400000 */
[C---:B------:R-:W-:Y:S01]  /*7080*/  FMUL R13, R70.reuse, R17 ;  /* 0x00000011460d7220 */ /* 0x040fe20000400000 */
[C---:B------:R-:W-:Y:S01]  /*7090*/  FMUL R16, R70.reuse, R20 ;  /* 0x0000001446107220 */ /* 0x040fe20000400000 */
[C---:B------:R-:W-:Y:S01]  /*70a0*/  FMUL R17, R70.reuse, R21 ;  /* 0x0000001546117220 */ /* 0x040fe20000400000 */
[--C-:B------:R-:W-:Y:S02]  /*70b0*/  HADD2.F32 R93, -RZ, R94.reuse.H0_H0 ;  /* 0x2000005eff5d7230 */ /* 0x100fe40000004100 */
[C---:B------:R-:W-:Y:S01]  /*70c0*/  FMUL R20, R70.reuse, R24 ;  /* 0x0000001846147220 */ /* 0x040fe20000400000 */
[----:B------:R-:W-:Y:S02]  /*70d0*/  HADD2.F32 R94, -RZ, R94.H1_H1 ;  /* 0x3000005eff5e7230 */ /* 0x000fe40000004100 */
[C---:B------:R-:W-:Y:S01]  /*70e0*/  FMUL R21, R70.reuse, R25 ;  /* 0x0000001946157220 */ /* 0x040fe20000400000 */
[--C-:B------:R-:W-:Y:S02]  /*70f0*/  HADD2.F32 R97, -RZ, R98.reuse.H0_H0 ;  /* 0x20000062ff617230 */ /* 0x100fe40000004100 */
[C---:B------:R-:W-:Y:S01]  /*7100*/  FMUL R24, R70.reuse, R28 ;  /* 0x0000001c46187220 */ /* 0x040fe20000400000 */
[----:B------:R-:W-:Y:S02]  /*7110*/  HADD2.F32 R98, -RZ, R98.H1_H1 ;  /* 0x30000062ff627230 */ /* 0x000fe40000004100 */
[C---:B------:R-:W-:Y:S01]  /*7120*/  FMUL R25, R70.reuse, R29 ;  /* 0x0000001d46197220 */ /* 0x040fe20000400000 */
[C---:B------:R-:W-:Y:S01]  /*7130*/  FMUL R28, R70.reuse, R32 ;  /* 0x00000020461c7220 */ /* 0x040fe20000400000 */
[C---:B------:R-:W-:Y:S01]  /*7140*/  FMUL R29, R70.reuse, R33 ;  /* 0x00000021461d7220 */ /* 0x040fe20000400000 */
[C---:B------:R-:W-:Y:S01]  /*7150*/  FMUL R32, R70.reuse, R36 ;  /* 0x0000002446207220 */ /* 0x040fe20000400000 */
[----:B------:R-:W-:Y:S01]  /*7160*/  F2FP.F16.E5M2.UNPACK_B R96, R145.H1 ;  /* 0x00000091ff60723e */ /* 0x000fe200030004ff */
[C---:B------:R-:W-:Y:S01]  /*7170*/  FMUL R33, R70.reuse, R37 ;  /* 0x0000002546217220 */ /* 0x040fe20000400000 */
[C---:B------:R-:W-:Y:S01]  /*7180*/  FMUL R36, R70.reuse, R40 ;  /* 0x0000002846247220 */ /* 0x040fe20000400000 */
[----:B------:R-:W-:Y:S01]  /*7190*/  F2FP.F16.E5M2.UNPACK_B R100, R146.H1 ;  /* 0x00000092ff64723e */ /* 0x000fe200030004ff */
[C---:B------:R-:W-:Y:S01]  /*71a0*/  FMUL R37, R70.reuse, R41 ;  /* 0x0000002946257220 */ /* 0x040fe20000400000 */
[C---:B------:R-:W-:Y:S01]  /*71b0*/  FMUL R40, R70.reuse, R44 ;  /* 0x0000002c46287220 */ /* 0x040fe20000400000 */
[----:B------:R-:W-:Y:S01]  /*71c0*/  F2FP.F16.E5M2.UNPACK_B R102, R147 ;  /* 0x00000093ff66723e */ /* 0x000fe200020004ff */
[C---:B------:R-:W-:Y:S01]  /*71d0*/  FMUL R41, R70.reuse, R45 ;  /* 0x0000002d46297220 */ /* 0x040fe20000400000 */
[C---:B------:R-:W-:Y:S01]  /*71e0*/  FMUL R44, R70.reuse, R48 ;  /* 0x00000030462c7220 */ /* 0x040fe20000400000 */
[----:B------:R-:W-:Y:S01]  /*71f0*/  F2FP.F16.E5M2.UNPACK_B R104, R147.H1 ;  /* 0x00000093ff68723e */ /* 0x000fe200030004ff */
[C---:B------:R-:W-:Y:S01]  /*7200*/  FMUL R45, R70.reuse, R49 ;  /* 0x00000031462d7220 */ /* 0x040fe20000400000 */
[--C-:B------:R-:W-:Y:S02]  /*7210*/  HADD2.F32 R101, -RZ, R102.reuse.H0_H0 ;  /* 0x20000066ff657230 */ /* 0x100fe40000004100 */
[C---:B------:R-:W-:Y:S01]  /*7220*/  FMUL R48, R70.reuse, R52 ;  /* 0x0000003446307220 */ /* 0x040fe20000400000 */
[----:B------:R-:W-:Y:S01]  /*7230*/  F2FP.F16.E5M2.UNPACK_B R106, R148 ;  /* 0x00000094ff6a723e */ /* 0x000fe200020004ff */
[----:B------:R-:W-:Y:S02]  /*7240*/  HADD2.F32 R102, -RZ, R102.H1_H1 ;  /* 0x30000066ff667230 */ /* 0x000fe40000004100 */
[C---:B------:R-:W-:Y:S01]  /*7250*/  FMUL R49, R70.reuse, R53 ;  /* 0x0000003546317220 */ /* 0x040fe20000400000 */
[C---:B------:R-:W-:Y:S01]  /*7260*/  FMUL R52, R70.reuse, R56 ;  /* 0x0000003846347220 */ /* 0x040fe20000400000 */
[----:B------:R-:W-:Y:S01]  /*7270*/  F2FP.F16.E5M2.UNPACK_B R108, R148.H1 ;  /* 0x00000094ff6c723e */ /* 0x000fe200030004ff */
[--C-:B------:R-:W-:Y:S02]  /*7280*/  HADD2.F32 R105, -RZ, R106.reuse.H0_H0 ;  /* 0x2000006aff697230 */ /* 0x100fe40000004100 */
[C---:B------:R-:W-:Y:S01]  /*7290*/  FMUL R53, R70.reuse, R57 ;  /* 0x0000003946357220 */ /* 0x040fe20000400000 */
[----:B------:R-:W-:Y:S02]  /*72a0*/  HADD2.F32 R106, -RZ, R106.H1_H1 ;  /* 0x3000006aff6a7230 */ /* 0x000fe40000004100 */
        /* <DEDUP_REMOVED lines=11> */
[C---:B------:R-:W-:Y:S01]  /*7360*/  FFMA R3, R73.reuse, R74, R3 ;  /* 0x0000004a49037223 */ /* 0x040fe20000000003 */
[----:B------:R-:W-:Y:S01]  /*7370*/  F2FP.F16.E5M2.UNPACK_B R116, R150.H1 ;  /* 0x00000096ff74723e */ /* 0x000fe200030004ff */
[--C-:B------:R-:W-:Y:S02]  /*7380*/  HADD2.F32 R113, -RZ, R114.reuse.H0_H0 ;  /* 0x20000072ff717230 */ /* 0x100fe40000004100 */
[C---:B------:R-:W-:Y:S01]  /*7390*/  FFMA R7, R73.reuse, R76, R7 ;  /* 0x0000004c49077223 */ /* 0x040fe20000000007 */
[C---:B------:R-:W-:Y:S01]  /*73a0*/  FFMA R4, R73.reuse, R77, R4 ;  /* 0x0000004d49047223 */ /* 0x040fe20000000004 */
[----:B------:R-:W-:Y:S01]  /*73b0*/  F2FP.F16.E5M2.UNPACK_B R118, R151 ;  /* 0x00000097ff76723e */ /* 0x000fe200020004ff */
[----:B------:R-:W-:Y:S01]  /*73c0*/  FFMA R5, R73, R78, R5 ;  /* 0x0000004e49057223 */ /* 0x000fe20000000005 */
[----:B------:R-:W-:Y:S01]  /*73d0*/  HADD2.F32 R114, -RZ, R114.H1_H1 ;  /* 0x30000072ff727230 */ /* 0x000fe20000004100 */
[----:B------:R-:W-:Y:S01]  /*73e0*/  F2FP.SATFINITE.E5M2.F32.PACK_AB_MERGE_C R173, R7, R3, RZ ;  /* 0x0000000307ad723e */ /* 0x000fe200048060ff */
[C---:B------:R-:W-:Y:S01]  /*73f0*/  FMUL R6, R70.reuse, R10 ;  /* 0x0000000a46067220 */ /* 0x040fe20000400000 */
[--C-:B------:R-:W-:Y:S02]  /*7400*/  HADD2.F32 R117, -RZ, R118.reuse.H0_H0 ;  /* 0x20000076ff757230 */ /* 0x100fe40000004100 */
[----:B------:R-:W-:Y:S01]  /*7410*/  FMUL R11, R70, R11 ;  /* 0x0000000b460b7220 */ /* 0x000fe20000400000 */
[----:B------:R-:W-:Y:S01]  /*7420*/  F2FP.SATFINITE.E5M2.F32.PACK_AB_MERGE_C R172, R2, R0, R173 ;  /* 0x0000000002ac723e */ /* 0x000fe200048060ad */
[C---:B------:R-:W-:Y:S01]  /*7430*/  FFMA R6, R73.reuse, R79, R6 ;  /* 0x0000004f49067223 */ /* 0x040fe20000000006 */
[----:B------:R-:W-:Y:S02]  /*7440*/  HADD2.F32 R118, -RZ, R118.H1_H1 ;  /* 0x30000076ff767230 */ /* 0x000fe40000004100 */
[C---:B------:R-:W-:Y:S01]  /*7450*/  FFMA R11, R73.reuse, R80, R11 ;  /* 0x00000050490b7223 */ /* 0x040fe2000000000b */
[C---:B------:R-:W-:Y:S01]  /*7460*/  FFMA R8, R73.reuse, R81, R8 ;  /* 0x0000005149087223 */ /* 0x040fe20000000008 */
[----:B------:R-:W-:Y:S01]  /*7470*/  F2FP.F16.E5M2.UNPACK_B R120, R151.H1 ;  /* 0x00000097ff78723e */ /* 0x000fe200030004ff */
[----:B------:R-:W-:Y:S01]  /*7480*/  FFMA R9, R73, R82, R9 ;  /* 0x0000005249097223 */ /* 0x000fe20000000009 */
[C---:B------:R-:W-:Y:S01]  /*7490*/  FMUL R10, R70.reuse, R14 ;  /* 0x0000000e460a7220 */ /* 0x040fe20000400000 */
[----:B------:R-:W-:Y:S01]  /*74a0*/  F2FP.F16.E5M2.UNPACK_B R122, R152 ;  /* 0x00000098ff7a723e */ /* 0x000fe200020004ff */
[C---:B------:R-:W-:Y:S01]  /*74b0*/  FMUL R15, R70.reuse, R15 ;  /* 0x0000000f460f7220 */ /* 0x040fe20000400000 */
[----:B------:R-:W-:Y:S01]  /*74c0*/  HADD2.F32 R87, -RZ, R88.H0_H0 ;  /* 0x20000058ff577230 */ /* 0x000fe20000004100 */
[----:B------:R-:W-:Y:S01]  /*74d0*/  F2FP.SATFINITE.E5M2.F32.PACK_AB_MERGE_C R174, R11, R6, RZ ;  /* 0x000000060bae723e */ /* 0x000fe200048060ff */
[C---:B------:R-:W-:Y:S01]  /*74e0*/  FFMA R10, R73.reuse, R83, R10 ;  /* 0x00000053490a7223 */ /* 0x040fe2000000000a */
[C---:B------:R-:W-:Y:S01]  /*74f0*/  FFMA R15, R73.reuse, R84, R15 ;  /* 0x00000054490f7223 */ /* 0x040fe2000000000f */
[C---:B------:R-:W-:Y:S01]  /*7500*/  FFMA R12, R73.reuse, R85, R12 ;  /* 0x00000055490c7223 */ /* 0x040fe2000000000c */
[----:B------:R-:W-:Y:S01]  /*7510*/  F2FP.F16.E5M2.UNPACK_B R124, R152.H1 ;  /* 0x00000098ff7c723e */ /* 0x000fe200030004ff */
[----:B------:R-:W-:Y:S01]  /*7520*/  FFMA R13, R73, R86, R13 ;  /* 0x00000056490d7223 */ /* 0x000fe2000000000d */
[----:B------:R-:W-:Y:S01]  /*7530*/  F2FP.SATFINITE.E5M2.F32.PACK_AB_MERGE_C R173, R5, R4, R174 ;  /* 0x0000000405ad723e */ /* 0x000fe200048060ae */
[--C-:B------:R-:W-:Y:S01]  /*7540*/  HADD2.F32 R121, -RZ, R122.reuse.H0_H0 ;  /* 0x2000007aff797230 */ /* 0x100fe20000004100 */
[----:B------:R-:W-:Y:S01]  /*7550*/  F2FP.SATFINITE.E5M2.F32.PACK_AB_MERGE_C R174, R15, R10, RZ ;  /* 0x0000000a0fae723e */ /* 0x000fe200048060ff */
[----:B------:R-:W-:Y:S02]  /*7560*/  HADD2.F32 R122, -RZ, R122.H1_H1 ;  /* 0x3000007aff7a7230 */ /* 0x000fe40000004100 */
[C---:B------:R-:W-:Y:S01]  /*7570*/  FMUL R14, R70.reuse, R18 ;  /* 0x00000012460e7220 */ /* 0x040fe20000400000 */
[----:B------:R-:W-:Y:S01]  /*7580*/  HADD2.F32 R88, -RZ, R88.H1_H1 ;  /* 0x30000058ff587230 */ /* 0x000fe20000004100 */
[----:B------:R-:W-:Y:S01]  /*7590*/  F2FP.SATFINITE.E5M2.F32.PACK_AB_MERGE_C R174, R9, R8, R174 ;  /* 0x0000000809ae723e */ /* 0x000fe200048060ae */
[C---:B------:R-:W-:Y:S01]  /*75a0*/  FMUL R19, R70.reuse, R19 ;  /* 0x0000001346137220 */ /* 0x040fe20000400000 */
[--C-:B------:R-:W-:Y:S02]  /*75b0*/  HADD2.F32 R91, -RZ, R92.reuse.H0_H0 ;  /* 0x2000005cff5b7230 */ /* 0x100fe40000004100 */
[C---:B------:R-:W-:Y:S01]  /*75c0*/  FFMA R14, R73.reuse, R87, R14 ;  /* 0x00000057490e7223 */ /* 0x040fe2000000000e */
[----:B------:R-:W-:Y:S02]  /*75d0*/  HADD2.F32 R92, -RZ, R92.H1_H1 ;  /* 0x3000005cff5c7230 */ /* 0x000fe40000004100 */
[C---:B------:R-:W-:Y:S01]  /*75e0*/  FFMA R19, R73.reuse, R88, R19 ;  /* 0x0000005849137223 */ /* 0x040fe20000000013 */
[C---:B------:R-:W-:Y:S01]  /*75f0*/  FFMA R16, R73.reuse, R89, R16 ;  /* 0x0000005949107223 */ /* 0x040fe20000000010 */
        /* <DEDUP_REMOVED lines=17> */
[----:B------:R1:W-:Y:S01]  /*7710*/  STS.128 [R137+UR44+0x4400], R172 ;  /* 0x004400ac89007988 */ /* 0x0003e20008000c2c */
[----:B------:R-:W-:Y:S01]  /*7720*/  F2FP.SATFINITE.E5M2.F32.PACK_AB_MERGE_C R180, R17, R16, R180 ;  /* 0x0000001011b4723e */ /* 0x000fe200048060b4 */
[C---:B------:R-:W-:Y:S01]  /*7730*/  FFMA R22, R73.reuse, R95, R22 ;  /* 0x0000005f49167223 */ /* 0x040fe20000000016 */
[C---:B------:R-:W-:Y:S01]  /*7740*/  FMUL R27, R70.reuse, R27 ;  /* 0x0000001b461b7220 */ /* 0x040fe20000400000 */
[--C-:B------:R-:W-:Y:S02]  /*7750*/  HADD2.F32 R99, -RZ, R100.reuse.H0_H0 ;  /* 0x20000064ff637230 */ /* 0x100fe40000004100 */
[C---:B------:R-:W-:Y:S01]  /*7760*/  FMUL R26, R70.reuse, R30 ;  /* 0x0000001e461a7220 */ /* 0x040fe20000400000 */
[----:B------:R-:W-:Y:S02]  /*7770*/  HADD2.F32 R100, -RZ, R100.H1_H1 ;  /* 0x30000064ff647230 */ /* 0x000fe40000004100 */
[C---:B------:R-:W-:Y:S01]  /*7780*/  FFMA R27, R73.reuse, R96, R27 ;  /* 0x00000060491b7223 */ /* 0x040fe2000000001b */
[C---:B------:R-:W-:Y:S01]  /*7790*/  FFMA R24, R73.reuse, R97, R24 ;  /* 0x0000006149187223 */ /* 0x040fe20000000018 */
[C---:B------:R-:W-:Y:S01]  /*77a0*/  FFMA R25, R73.reuse, R98, R25 ;  /* 0x0000006249197223 */ /* 0x040fe20000000019 */
[----:B------:R-:W-:Y:S01]  /*77b0*/  F2FP.F16.E5M2.UNPACK_B R130, R154 ;  /* 0x0000009aff82723e */ /* 0x000fe200020004ff */
[----:B------:R-:W-:Y:S01]  /*77c0*/  FFMA R26, R73, R99, R26 ;  /* 0x00000063491a7223 */ /* 0x000fe2000000001a */
[----:B------:R-:W-:Y:S01]  /*77d0*/  F2FP.SATFINITE.E5M2.F32.PACK_AB_MERGE_C R181, R27, R22, RZ ;  /* 0x000000161bb5723e */ /* 0x000fe200048060ff */
[C---:B------:R-:W-:Y:S01]  /*77e0*/  FMUL R31, R70.reuse, R31 ;  /* 0x0000001f461f7220 */ /* 0x040fe20000400000 */
[--C-:B------:R-:W-:Y:S02]  /*77f0*/  HADD2.F32 R103, -RZ, R104.reuse.H0_H0 ;  /* 0x20000068ff677230 */ /* 0x100fe40000004100 */
[C---:B------:R-:W-:Y:S01]  /*7800*/  FMUL R30, R70.reuse, R34 ;  /* 0x00000022461e7220 */ /* 0x040fe20000400000 */
[----:B------:R-:W-:Y:S01]  /*7810*/  HADD2.F32 R104, -RZ, R104.H1_H1 ;  /* 0x30000068ff687230 */ /* 0x000fe20000004100 */
[----:B------:R-:W-:Y:S01]  /*7820*/  F2FP.SATFINITE.E5M2.F32.PACK_AB_MERGE_C R181, R21, R20, R181 ;  /* 0x0000001415b5723e */ /* 0x000fe200048060b5 */
[C---:B------:R-:W-:Y:S01]  /*7830*/  FFMA R31, R73.reuse, R100, R31 ;  /* 0x00000064491f7223 */ /* 0x040fe2000000001f */
[C---:B------:R-:W-:Y:S01]  /*7840*/  FFMA R28, R73.reuse, R101, R28 ;  /* 0x00000065491c7223 */ /* 0x040fe2000000001c */
[C---:B------:R-:W-:Y:S01]  /*7850*/  FFMA R29, R73.reuse, R102, R29 ;  /* 0x00000066491d7223 */ /* 0x040fe2000000001d */
[----:B------:R-:W-:Y:S01]  /*7860*/  F2FP.F16.E5M2.UNPACK_B R132, R154.H1 ;  /* 0x0000009aff84723e */ /* 0x000fe200030004ff */
[----:B------:R-:W-:Y:S01]  /*7870*/  FFMA R30, R73, R103, R30 ;  /* 0x00000067491e7223 */ /* 0x000fe2000000001e */
[----:B------:R-:W-:Y:S01]  /*7880*/  F2FP.SATFINITE.E5M2.F32.PACK_AB_MERGE_C R182, R31, R26, RZ ;  /* 0x0000001a1fb6723e */ /* 0x000fe200048060ff */
[----:B------:R-:W-:Y:S02]  /*7890*/  HADD2.F32 R129, -RZ, R130.H0_H0 ;  /* 0x20000082ff817230 */ /* 0x000fe40000004100 */
[C---:B------:R-:W-:Y:S01]  /*78a0*/  FMUL R35, R70.reuse, R35 ;  /* 0x0000002346237220 */ /* 0x040fe20000400000 */
[----:B------:R-:W-:Y:S01]  /*78b0*/  HADD2.F32 R107, -RZ, R108.H0_H0 ;  /* 0x2000006cff6b7230 */ /* 0x000fe20000004100 */
[----:B------:R-:W-:Y:S01]  /*78c0*/  F2FP.SATFINITE.E5M2.F32.PACK_AB_MERGE_C R182, R25, R24, R182 ;  /* 0x0000001819b6723e */ /* 0x000fe200048060b6 */
[----:B------:R-:W-:Y:S02]  /*78d0*/  HADD2.F32 R130, -RZ, R130.H1_H1 ;  /* 0x30000082ff827230 */ /* 0x000fe40000004100 */
[C---:B------:R-:W-:Y:S01]  /*78e0*/  FFMA R35, R73.reuse, R104, R35 ;  /* 0x0000006849237223 */ /* 0x040fe20000000023 */
[C---:B------:R-:W-:Y:S01]  /*78f0*/  FFMA R32, R73.reuse, R105, R32 ;  /* 0x0000006949207223 */ /* 0x040fe20000000020 */
[----:B------:R-:W-:Y:S01]  /*7900*/  FFMA R33, R73, R106, R33 ;  /* 0x0000006a49217223 */ /* 0x000fe20000000021 */
[----:B------:R-:W-:Y:S02]  /*7910*/  HADD2.F32 R108, -RZ, R108.H1_H1 ;  /* 0x3000006cff6c7230 */ /* 0x000fe40000004100 */
        /* <DEDUP_REMOVED lines=16> */
[----:B------:R1:W-:Y:S01]  /*7a20*/  STS.128 [R179+0x4010], R180 ;  /* 0x004010b4b3007388 */ /* 0x0003e20000000c00 */
[----:B------:R-:W-:Y:S01]  /*7a30*/  F2FP.SATFINITE.E5M2.F32.PACK_AB_MERGE_C R188, R33, R32, R188 ;  /* 0x0000002021bc723e */ /* 0x000fe200048060bc */
[C---:B------:R-:W-:Y:S01]  /*7a40*/  FFMA R38, R73.reuse, R111, R38 ;  /* 0x0000006f49267223 */ /* 0x040fe20000000026 */
[C---:B------:R-:W-:Y:S01]  /*7a50*/  FMUL R43, R70.reuse, R43 ;  /* 0x0000002b462b7220 */ /* 0x040fe20000400000 */
[--C-:B------:R-:W-:Y:S02]  /*7a60*/  HADD2.F32 R115, -RZ, R116.reuse.H0_H0 ;  /* 0x20000074ff737230 */ /* 0x100fe40000004100 */
[----:B------:R-:W-:Y:S01]  /*7a70*/  FMUL R42, R70, R46 ;  /* 0x0000002e462a7220 */ /* 0x000fe20000400000 */
[----:B------:R-:W-:Y:S02]  /*7a80*/  HADD2.F32 R116, -RZ, R116.H1_H1 ;  /* 0x30000074ff747230 */ /* 0x000fe40000004100 */
[C---:B------:R-:W-:Y:S01]  /*7a90*/  FFMA R43, R73.reuse, R112, R43 ;  /* 0x00000070492b7223 */ /* 0x040fe2000000002b */
[C---:B------:R-:W-:Y:S01]  /*7aa0*/  FFMA R40, R73.reuse, R113, R40 ;  /* 0x0000007149287223 */ /* 0x040fe20000000028 */
[C---:B------:R-:W-:Y:S01]  /*7ab0*/  FFMA R41, R73.reuse, R114, R41 ;  /* 0x0000007249297223 */ /* 0x040fe20000000029 */
[----:B------:R-:W-:Y:S01]  /*7ac0*/  ISETP.NE.AND P0, PT, R178, RZ, PT ;  /* 0x000000ffb200720c */ /* 0x000fe20003f05270 */
        /* <DEDUP_REMOVED lines=10> */
[C---:B------:R-:W-:Y:S01]  /*7b70*/  FMUL R51, R70.reuse, R51 ;  /* 0x0000003346337220 */ /* 0x040fe20000400000 */
[--C-:B------:R-:W-:Y:S02]  /*7b80*/  HADD2.F32 R123, -RZ, R124.reuse.H0_H0 ;  /* 0x2000007cff7b7230 */ /* 0x100fe40000004100 */
[C---:B------:R-:W-:Y:S01]  /*7b90*/  FFMA R46, R73.reuse, R119, R46 ;  /* 0x00000077492e7223 */ /* 0x040fe2000000002e */
[----:B------:R-:W-:Y:S02]  /*7ba0*/  HADD2.F32 R124, -RZ, R124.H1_H1 ;  /* 0x3000007cff7c7230 */ /* 0x000fe40000004100 */
[C---:B------:R-:W-:Y:S01]  /*7bb0*/  FMUL R50, R70.reuse, R54 ;  /* 0x0000003646327220 */ /* 0x040fe20000400000 */
[C---:B------:R-:W-:Y:S01]  /*7bc0*/  FFMA R51, R73.reuse, R120, R51 ;  /* 0x0000007849337223 */ /* 0x040fe20000000033 */
[C---:B------:R-:W-:Y:S01]  /*7bd0*/  FMUL R55, R70.reuse, R55 ;  /* 0x0000003746377220 */ /* 0x040fe20000400000 */
[C---:B------:R-:W-:Y:S01]  /*7be0*/  FFMA R48, R73.reuse, R121, R48 ;  /* 0x0000007949307223 */ /* 0x040fe20000000030 */
[C---:B------:R-:W-:Y:S01]  /*7bf0*/  FFMA R49, R73.reuse, R122, R49 ;  /* 0x0000007a49317223 */ /* 0x040fe20000000031 */
        /* <DEDUP_REMOVED lines=20> */
[----:B------:R-:W-:Y:S01]  /*7d40*/  FFMA R63, R73, R132, R63 ;  /* 0x00000084493f7223 */ /* 0x000fe2000000003f */
[----:B------:R-:W-:Y:S01]  /*7d50*/  FMUL R67, R70, R67 ;  /* 0x0000004346437220 */ /* 0x000fe20000400000 */
[----:B------:R-:W-:Y:S01]  /*7d60*/  F2FP.SATFINITE.E5M2.F32.PACK_AB_MERGE_C R190, R47, R42, RZ ;  /* 0x0000002a2fbe723e */ /* 0x000fe200048060ff */
[----:B------:R-:W-:Y:S01]  /*7d70*/  FFMA R60, R73, R133, R60 ;  /* 0x00000085493c7223 */ /* 0x000fe2000000003c */
[----:B------:R-:W-:Y:S01]  /*7d80*/  F2FP.SATFINITE.E5M2.F32.PACK_AB_MERGE_C R191, R51, R46, RZ ;  /* 0x0000002e33bf723e */ /* 0x000fe200048060ff */
[C---:B------:R-:W-:Y:S01]  /*7d90*/  FFMA R61, R73.reuse, R134, R61 ;  /* 0x00000086493d7223 */ /* 0x040fe2000000003d */
[C---:B------:R-:W-:Y:S01]  /*7da0*/  FFMA R62, R73.reuse, R135, R62 ;  /* 0x00000087493e7223 */ /* 0x040fe2000000003e */
[----:B------:R-:W-:Y:S01]  /*7db0*/  FFMA R67, R73, R136, R67 ;  /* 0x0000008849437223 */ /* 0x000fe20000000043 */
[----:B------:R-:W-:Y:S02]  /*7dc0*/  F2FP.SATFINITE.E5M2.F32.PACK_AB_MERGE_C R190, R41, R40, R190 ;  /* 0x0000002829be723e */ /* 0x000fe400048060be */
[----:B------:R-:W-:Y:S02]  /*7dd0*/  F2FP.SATFINITE.E5M2.F32.PACK_AB_MERGE_C R191, R45, R44, R191 ;  /* 0x0000002c2dbf723e */ /* 0x000fe400048060bf */
[----:B------:R-:W-:Y:S02]  /*7de0*/  F2FP.SATFINITE.E5M2.F32.PACK_AB_MERGE_C R196, R55, R50, RZ ;  /* 0x0000003237c4723e */ /* 0x000fe400048060ff */
[----:B------:R-:W-:Y:S01]  /*7df0*/  F2FP.SATFINITE.E5M2.F32.PACK_AB_MERGE_C R197, R59, R54, RZ ;  /* 0x000000363bc5723e */ /* 0x000fe200048060ff */
[----:B------:R1:W-:Y:S01]  /*7e00*/  STS.128 [R185+0x4020], R188 ;  /* 0x004020bcb9007388 */ /* 0x0003e20000000c00 */
[----:B------:R-:W-:Y:S02]  /*7e10*/  F2FP.SATFINITE.E5M2.F32.PACK_AB_MERGE_C R198, R63, R58, RZ ;  /* 0x0000003a3fc6723e */ /* 0x000fe400048060ff */
[----:B------:R-:W-:Y:S02]  /*7e20*/  F2FP.SATFINITE.E5M2.F32.PACK_AB_MERGE_C R199, R67, R62, RZ ;  /* 0x0000003e43c7723e */ /* 0x000fe400048060ff */
[----:B------:R-:W-:Y:S02]  /*7e30*/  F2FP.SATFINITE.E5M2.F32.PACK_AB_MERGE_C R196, R49, R48, R196 ;  /* 0x0000003031c4723e */ /* 0x000fe400048060c4 */
[----:B------:R-:W-:Y:S02]  /*7e40*/  F2FP.SATFINITE.E5M2.F32.PACK_AB_MERGE_C R197, R53, R52, R197 ;  /* 0x0000003435c5723e */ /* 0x000fe400048060c5 */
[----:B------:R-:W-:Y:S02]  /*7e50*/  F2FP.SATFINITE.E5M2.F32.PACK_AB_MERGE_C R198, R57, R56, R198 ;  /* 0x0000003839c6723e */ /* 0x000fe400048060c6 */
[----:B------:R-:W-:Y:S02]  /*7e60*/  F2FP.SATFINITE.E5M2.F32.PACK_AB_MERGE_C R199, R61, R60, R199 ;  /* 0x0000003c3dc7723e */ /* 0x000fe400048060c7 */
[----:B------:R-:W-:Y:S02]  /*7e70*/  LEA R193, R166, UR44, 0x3 ;  /* 0x0000002ca6c17c11 */ /* 0x000fe4000f8e18ff */
[----:B------:R-:W-:Y:S01]  /*7e80*/  @P6 SHF.L.U32 R204, R165, 0x1f, RZ ;  /* 0x0000001fa5cc6819 */ /* 0x000fe200000006ff */
[----:B------:R1:W-:Y:S01]  /*7e90*/  STS.128 [R184+0x4010], R196 ;  /* 0x004010c4b8007388 */ /* 0x0003e20000000c00 */
[----:B------:R-:W-:Y:S01]  /*7ea0*/  @!PT LDS RZ, [RZ] ;  /* 0x00000000fffff984 */ /* 0x000fe20000000800 */
[----:B------:R-:W-:Y:S01]  /*7eb0*/  @!PT LDS RZ, [RZ] ;  /* 0x00000000fffff984 */ /* 0x000fe20000000800 */
[----:B------:R-:W-:Y:S01]  /*7ec0*/  @!PT LDS RZ, [RZ] ;  /* 0x00000000fffff984 */ /* 0x000fe20000000800 */
[----:B------:R-:W-:Y:S01]  /*7ed0*/  @!PT LDS RZ, [RZ] ;  /* 0x00000000fffff984 */ /* 0x000fe20000000800 */
[----:B------:R2:W-:Y:S07]  /*7ee0*/  MEMBAR.ALL.CTA ;  /* 0x0000000000007992 */ /* 0x0005ee0000008000 */
[----:B--2---:R-:W2:Y:S02]  /*7ef0*/  FENCE.VIEW.ASYNC.S ;  /* 0x00000000000073c6 */ /* 0x004ea40000000000 */
[----:B--2---:R-:W-:Y:S06]  /*7f00*/  BAR.SYNC.DEFER_BLOCKING 0x1, 0x80 ;  /* 0x0042000000007b1d */ /* 0x004fec0000010000 */
[----:B------:R-:W-:Y:S05]  /*7f10*/  @P0 BRA `(.L_x_124) ;  /* 0x0000000000280947 */ /* 0x000fea0003800000 */
[----:B------:R-:W2:Y:S01]  /*7f20*/  LDCU.64 UR6, c[0x0][0x348] ;  /* 0x00006900ff0677ac */ /* 0x000ea20008000a00 */
[----:B------:R-:W-:Y:S01]  /*7f30*/  UIADD3 UR4, UPT, UPT, UR44, 0x4400, URZ ;  /* 0x000044002c047890 */ /* 0x000fe2000fffe0ff */
[----:B------:R-:W-:Y:S05]  /*7f40*/  UMOV UR51, UR36 ;  /* 0x0000002400337c82 */ /* 0x000fea0008000000 */
[----:B------:R-:W-:Y:S04]  /*7f50*/  MOV R177, UR4 ;  /* 0x0000000400b17c02 */ /* 0x000fe80008000f00 */
[----:B------:R-:W-:Y:S01]  /*7f60*/  R2UR UR48, R177 ;  /* 0x00000000b13072ca */ /* 0x000fe200000e0000 */
[----:B--2---:R-:W-:Y:S04]  /*7f70*/  UIADD3 UR4, UP0, UPT, UR6, 0x680, URZ ;  /* 0x0000068006047890 */ /* 0x004fe8000ff1e0ff */
[----:B------:R-:W-:Y:S09]  /*7f80*/  UIADD3.X UR5, UPT, UPT, URZ, UR7, URZ, UP0, !UPT ;  /* 0x00000007ff057290 */ /* 0x000ff200087fe4ff */
[----:B------:R2:W-:Y:S01]  /*7f90*/  UTMASTG.3D [UR48], [UR4] ;  /* 0x00000030040073b5 */ /* 0x0005e20008010000 */
[----:B------:R0:W-:Y:S01]  /*7fa0*/  UTMACMDFLUSH ;  /* 0x00000000000079b7 */ /* 0x0001e20000000000 */
[----:B--2---:R-:W-:Y:S04]  /*7fb0*/  DEPBAR.LE SB0, 0x1 ;  /* 0x000080400000791a */ /* 0x004fe80000000000 */
.L_x_124:
[----:B------:R-:W-:Y:S05]  /*7fc0*/  BSYNC.RECONVERGENT B0 ;  /* 0x0000000000007941 */ /* 0x000fea0003800200 */
.L_x_123:
[----:B------:R-:W-:Y:S06]  /*7fd0*/  BAR.SYNC.DEFER_BLOCKING 0x1, 0x80 ;  /* 0x0042000000007b1d */ /* 0x000fec0000010000 */
[----:B------:R-:W2:Y:S01]  /*7fe0*/  @P6 SYNCS.PHASECHK.TRANS64.TRYWAIT P0, [R193+URZ+0x180], R204 ;  /* 0x000180ccc10065a7 */ /* 0x000ea200080011ff */
[----:B------:R-:W-:Y:S01]  /*7ff0*/  BSSY B1, `(.L_x_125) ;  /* 0x0000023000017945 */ /* 0x000fe20003800000 */
[----:B--2---:R-:W-:Y:S03]  /*8000*/  @P6 SEL R187, RZ, 0x1, !P0 ;  /* 0x00000001ffbb6807 */ /* 0x004fe60004000000 */
[----:B------:R-:W-:Y:S05]  /*8010*/  @!P6 BRA `(.L_x_126) ;  /* 0x000000000080e947 */ /* 0x000fea0003800000 */
[----:B------:R-:W-:Y:S01]  /*8020*/  ISETP.NE.AND P1, PT, R192, RZ, PT ;  /* 0x000000ffc000720c */ /* 0x000fe20003f25270 */
[----:B------:R-:W-:Y:S01]  /*8030*/  BSSY B0, `(.L_x_127) ;  /* 0x000000a000007945 */ /* 0x000fe20003800000 */
[----:B------:R-:W-:Y:S11]  /*8040*/  ISETP.NE.AND P0, PT, R187, RZ, PT ;  /* 0x000000ffbb00720c */ /* 0x000ff60003f05270 */
[----:B------:R-:W-:Y:S04]  /*8050*/  @P1 IMAD R3, R166, 0x2000, R171 ;  /* 0x00002000a6031824 */ /* 0x000fe800078e02ab */
[C---:B------:R-:W-:Y:S01]  /*8060*/  @P1 IMAD.IADD R5, R3.reuse, 0x1, R194 ;  /* 0x0000000103051824 */ /* 0x040fe200078e02c2 */
[----:B------:R-:W-:Y:S03]  /*8070*/  @P1 IADD3 R202, PT, PT, R3, R202, RZ ;  /* 0x000000ca03ca1210 */ /* 0x000fe60007ffe0ff */
[----:B------:R-:W-:Y:S01]  /*8080*/  @P1 IMAD.IADD R200, R200, 0x1, R5 ;  /* 0x00000001c8c81824 */ /* 0x000fe200078e0205 */
[----:B------:R-:W-:Y:S06]  /*8090*/  @P0 BRA `(.L_x_128) ;  /* 0x00000000000c0947 */ /* 0x000fec0003800000 */
[----:B------:R-:W-:Y:S04]  /*80a0*/  SHF.L.U32 R0, R165, 0x1f, RZ ;  /* 0x0000001fa5007819 */ /* 0x000fe800000006ff */
[----:B------:R-:W2:Y:S02]  /*80b0*/  SYNCS.PHASECHK.TRANS64.TRYWAIT P0, [R193+URZ+0x180], R0 ;  /* 0x00018000c10075a7 */ /* 0x000ea400080011ff */
[----:B--2---:R-:W-:Y:S05]  /*80c0*/  @!P0 BRA `(.L_x_129) ;  /* 0x0000002400a08947 */ /* 0x004fea0003800000 */
.L_x_128:
[----:B------:R-:W-:Y:S05]  /*80d0*/  BSYNC B0 ;  /* 0x0000000000007941 */ /* 0x000fea0003800000 */
.L_x_127:
[----:B------:R-:W-:Y:S01]  /*80e0*/  ISETP.NE.AND P0, PT, R192, RZ, PT ;  /* 0x000000ffc000720c */ /* 0x000fe20003f05270 */
[----:B--2---:R-:W-:Y:S02]  /*80f0*/  VIADD R193, R193, 0x190 ;  /* 0x00000190c1c17836 */ /* 0x004fe40000000000 */
[----:B------:R-:W-:Y:S02]  /*8100*/  IMAD.U32 R0, RZ, RZ, UR45 ;  /* 0x0000002dff007e24 */ /* 0x000fe4000f8e00ff */
[----:B------:R-:W-:Y:S03]  /*8110*/  VIADD R166, R166, 0x1 ;  /* 0x00000001a6a67836 */ /* 0x000fe60000000000 */
[----:B------:R-:W-:Y:S05]  /*8120*/  PRMT R0, R0, 0x654, R193 ;  /* 0x0000065400007816 */ /* 0x000fea00000000c1 */
[----:B------:R2:W3:Y:S04]  /*8130*/  @P0 LDS.128 R140, [R3] ;  /* 0x00000000038c0984 */ /* 0x0004e80000000c00 */
[----:B------:R2:W4:Y:S04]  /*8140*/  @P0 LDS.128 R144, [R5+0x10] ;  /* 0x0000100005900984 */ /* 0x0005280000000c00 */
        /* <DEDUP_REMOVED lines=12> */
[----:B--234-:R-:W-:Y:S02]  /*8210*/  LOP3.LUT R165, R165, R0, RZ, 0x3c, !PT ;  /* 0x00000000a5a57212 */ /* 0x01cfe400078e3cff */
.L_x_126:
[----:B------:R-:W-:Y:S05]  /*8220*/  BSYNC B1 ;  /* 0x0000000000017941 */ /* 0x000fea0003800000 */
.L_x_125:
[----:B------:R-:W-:Y:S05]  /*8230*/  VIADD R0, R71, 0x40 ;  /* 0x0000004047007836 */ /* 0x000fea0000000000 */
[----:B------:R-:W-:Y:S04]  /*8240*/  SHF.R.U32.HI R0, RZ, 0x15, R0 ;  /* 0x00000015ff007819 */ /* 0x000fe80000011600 */
[----:B------:R-:W-:Y:S11]  /*8250*/  LOP3.LUT P0, RZ, R0, 0x3, R159, 0x48, !PT ;  /* 0x0000000300ff7812 */ /* 0x000ff6000780489f */
[----:B------:R-:W-:Y:S02]  /*8260*/  @!UPT UIADD3 URZ, UPT, UPT, URZ, URZ, URZ ;  /* 0x000000fffffff290 */ /* 0x000fe4000fffe0ff */
        /* <DEDUP_REMOVED lines=8> */
[----:B------:R-:W5:Y:S01]  /*82f0*/  LDCU.64 UR4, c[0x4][0x10] ;  /* 0x01000200ff0477ac */ /* 0x000f620008000a00 */
[----:B--2---:R-:W-:Y:S01]  /*8300*/  MOV R5, UR9 ;  /* 0x0000000900057c02 */ /* 0x004fe20008000f00 */
[----:B------:R-:W-:Y:S01]  /*8310*/  IMAD.U32 R4, RZ, RZ, UR8 ;  /* 0x00000008ff047e24 */ /* 0x000fe2000f8e00ff */
[----:B---3--:R-:W-:Y:S01]  /*8320*/  MOV R7, UR7 ;  /* 0x0000000700077c02 */ /* 0x008fe20008000f00 */
[----:B------:R-:W-:Y:S01]  /*8330*/  IMAD.U32 R6, RZ, RZ, UR6 ;  /* 0x00000006ff067e24 */ /* 0x000fe2000f8e00ff */
[----:B-----5:R-:W-:Y:S01]  /*8340*/  MOV R11, UR5 ;  /* 0x00000005000b7c02 */ /* 0x020fe20008000f00 */
[----:B------:R-:W-:Y:S02]  /*8350*/  IMAD.U32 R10, RZ, RZ, UR4 ;  /* 0x00000004ff0a7e24 */ /* 0x000fe4000f8e00ff */
[----:B------:R-:W-:Y:S07]  /*8360*/  LEPC R20, `(.L_x_130) ;  /* 0x000000001014794e */ /* 0x000fee0000000000 */
[----:B-1--4-:R-:W-:Y:S05]  /*8370*/  CALL.ABS.NOINC R2 ;  /* 0x0000000002007343 */ /* 0x012fea0003c00000 */
.L_x_130:
[----:B------:R-:W-:Y:S01]  /*8380*/  ISETP.NE.AND P0, PT, R178, RZ, PT ;  /* 0x000000ffb200720c */ /* 0x000fe20003f05270 */
[----:B------:R-:W-:Y:S05]  /*8390*/  WARPSYNC.ALL ;  /* 0x0000000000007948 */ /* 0x000fea0003800000 */
[----:B------:R-:W-:Y:S01]  /*83a0*/  R2UR UR4, R71 ;  /* 0x00000000470472ca */ /* 0x000fe200000e0000 */
[----:B------:R-:W-:Y:S01]  /*83b0*/  BSSY.RECONVERGENT B0, `(.L_x_131) ;  /* 0x000011e000007945 */ /* 0x000fe20003800200 */
[----:B------:R-:W-:Y:S02]  /*83c0*/  F2FP.F16.E5M2.UNPACK_B R11, R141 ;  /* 0x0000008dff0b723e */ /* 0x000fe400020004ff */
[----:B------:R-:W-:Y:S02]  /*83d0*/  F2FP.F16.E5M2.UNPACK_B R10, R142 ;  /* 0x0000008eff0a723e */ /* 0x000fe400020004ff */
[----:B------:R-:W-:Y:S01]  /*83e0*/  F2FP.F16.E5M2.UNPACK_B R9, R143 ;  /* 0x0000008fff09723e */ /* 0x000fe200020004ff */
[--C-:B------:R-:W-:Y:S01]  /*83f0*/  HADD2.F32 R74, -RZ, R11.reuse.H0_H0 ;  /* 0x2000000bff4a7230 */ /* 0x100fe20000004100 */
[----:B------:R-:W-:Y:S01]  /*8400*/  F2FP.F16.E5M2.UNPACK_B R8, R144 ;  /* 0x00000090ff08723e */ /* 0x000fe200020004ff */
[----:B------:R-:W-:Y:S01]  /*8410*/  HADD2.F32 R76, -RZ, R11.H1_H1 ;  /* 0x3000000bff4c7230 */ /* 0x000fe20000004100 */
[----:B------:R-:W-:Y:S01]  /*8420*/  F2FP.F16.E5M2.UNPACK_B R7, R145 ;  /* 0x00000091ff07723e */ /* 0x000fe200020004ff */
[--C-:B------:R-:W-:Y:S01]  /*8430*/  HADD2.F32 R77, -RZ, R10.reuse.H0_H0 ;  /* 0x2000000aff4d7230 */ /* 0x100fe20000004100 */
[----:B------:R-:W-:Y:S01]  /*8440*/  F2FP.F16.E5M2.UNPACK_B R6, R146 ;  /* 0x00000092ff06723e */ /* 0x000fe200020004ff */
[----:B------:R-:W-:Y:S01]  /*8450*/  HADD2.F32 R80, -RZ, R10.H1_H1 ;  /* 0x3000000aff507230 */ /* 0x000fe20000004100 */
[----:B------:R-:W-:Y:S01]  /*8460*/  F2FP.F16.E5M2.UNPACK_B R5, R147 ;  /* 0x00000093ff05723e */ /* 0x000fe200020004ff */
[--C-:B------:R-:W-:Y:S01]  /*8470*/  HADD2.F32 R81, -RZ, R9.reuse.H0_H0 ;  /* 0x20000009ff517230 */ /* 0x100fe20000004100 */
[----:B-1----:R-:W-:Y:S01]  /*8480*/  F2FP.F16.E5M2.UNPACK_B R4, R148 ;  /* 0x00000094ff04723e */ /* 0x002fe200020004ff */
[----:B------:R-:W-:Y:S01]  /*8490*/  HADD2.F32 R84, -RZ, R9.H1_H1 ;  /* 0x30000009ff547230 */ /* 0x000fe20000004100 */
[-C--:B------:R-:W-:Y:S01]  /*84a0*/  F2FP.F16.E5M2.UNPACK_B R2, R140.reuse ;  /* 0x0000008cff02723e */ /* 0x080fe200020004ff */
[--C-:B------:R-:W-:Y:S01]  /*84b0*/  HADD2.F32 R85, -RZ, R8.reuse.H0_H0 ;  /* 0x20000008ff557230 */ /* 0x100fe20000004100 */
[----:B------:R-:W-:Y:S01]  /*84c0*/  F2FP.F16.E5M2.UNPACK_B R140, R140.H1 ;  /* 0x0000008cff8c723e */ /* 0x000fe200030004ff */
[----:B------:R-:W-:Y:S01]  /*84d0*/  HADD2.F32 R87, -RZ, R8.H1_H1 ;  /* 0x30000008ff577230 */ /* 0x000fe20000004100 */
[----:B------:R-:W-:Y:S01]  /*84e0*/  F2FP.F16.E5M2.UNPACK_B R141, R141.H1 ;  /* 0x0000008dff8d723e */ /* 0x000fe200030004ff */
[--C-:B------:R-:W-:Y:S01]  /*84f0*/  HADD2.F32 R90, -RZ, R7.reuse.H0_H0 ;  /* 0x20000007ff5a7230 */ /* 0x100fe20000004100 */
[----:B------:R-:W-:Y:S01]  /*8500*/  F2FP.F16.E5M2.UNPACK_B R142, R142.H1 ;  /* 0x0000008eff8e723e */ /* 0x000fe200030004ff */
[----:B------:R-:W-:Y:S01]  /*8510*/  HADD2.F32 R91, -RZ, R7.H1_H1 ;  /* 0x30000007ff5b7230 */ /* 0x000fe20000004100 */
[----:B------:R-:W-:Y:S01]  /*8520*/  F2FP.F16.E5M2.UNPACK_B R143, R143.H1 ;  /* 0x0000008fff8f723e */ /* 0x000fe200030004ff */
[--C-:B------:R-:W-:Y:S01]  /*8530*/  HADD2.F32 R94, -RZ, R6.reuse.H0_H0 ;  /* 0x20000006ff5e7230 */ /* 0x100fe20000004100 */
[----:B------:R-:W-:Y:S01]  /*8540*/  R2UR UR5, R186 ;  /* 0x00000000ba0572ca */ /* 0x000fe200000e0000 */
[----:B------:R-:W-:Y:S01]  /*8550*/  HADD2.F32 R95, -RZ, R6.H1_H1 ;  /* 0x30000006ff5f7230 */ /* 0x000fe20000004100 */
        /* <DEDUP_REMOVED lines=9> */
[----:B------:R-:W1:Y:S01]  /*85f0*/  LDTM.x64 R4, tmem[UR4+0x40] ;  /* 0x00004004000479ee */ /* 0x000e620008340000 */
[--C-:B------:R-:W-:Y:S01]  /*8600*/  HADD2.F32 R0, -RZ, R2.reuse.H0_H0 ;  /* 0x20000002ff007230 */ /* 0x100fe20000004100 */
[----:B------:R-:W-:Y:S01]  /*8610*/  NOP ;  /* 0x0000000000007918 */ /* 0x000fe20000000000 */
[----:B------:R-:W-:Y:S01]  /*8620*/  UIADD3 UR4, UPT, UPT, UR5, 0x1f0, URZ ;  /* 0x000001f005047890 */ /* 0x000fe2000fffe0ff */
[----:B------:R-:W-:Y:S01]  /*8630*/  HADD2.F32 R2, -RZ, R2.H1_H1 ;  /* 0x30000002ff027230 */ /* 0x000fe20000004100 */
[----:B------:R-:W-:Y:S01]  /*8640*/  F2FP.F16.E5M2.UNPACK_B R127, R154 ;  /* 0x0000009aff7f723e */ /* 0x000fe200020004ff */
[----:B------:R-:W-:Y:S01]  /*8650*/  HADD2.F32 R78, -RZ, R141.H1_H1 ;  /* 0x3000008dff4e7230 */ /* 0x000fe20000004100 */
[----:B------:R-:W-:Y:S01]  /*8660*/  UPRMT UR4, UR45, 0x654, UR4 ;  /* 0x000006542d047896 */ /* 0x000fe20008000004 */
[--C-:B------:R-:W-:Y:S01]  /*8670*/  HADD2.F32 R106, -RZ, R107.reuse.H0_H0 ;  /* 0x2000006bff6a7230 */ /* 0x100fe20000004100 */
[----:B------:R-:W-:Y:S01]  /*8680*/  F2FP.F16.E5M2.UNPACK_B R130, R155 ;  /* 0x0000009bff82723e */ /* 0x000fe200020004ff */
[----:B------:R-:W-:Y:S01]  /*8690*/  HADD2.F32 R107, -RZ, R107.H1_H1 ;  /* 0x3000006bff6b7230 */ /* 0x000fe20000004100 */
[----:B------:R-:W-:Y:S01]  /*86a0*/  F2FP.F16.E5M2.UNPACK_B R144, R144.H1 ;  /* 0x00000090ff90723e */ /* 0x000fe200030004ff */
[--C-:B------:R-:W-:Y:S01]  /*86b0*/  HADD2.F32 R110, -RZ, R111.reuse.H0_H0 ;  /* 0x2000006fff6e7230 */ /* 0x100fe20000004100 */
[----:B------:R-:W-:Y:S01]  /*86c0*/  F2FP.F16.E5M2.UNPACK_B R145, R145.H1 ;  /* 0x00000091ff91723e */ /* 0x000fe200030004ff */
[----:B------:R-:W-:Y:S01]  /*86d0*/  HADD2.F32 R111, -RZ, R111.H1_H1 ;  /* 0x3000006fff6f7230 */ /* 0x000fe20000004100 */
[----:B------:R-:W-:Y:S01]  /*86e0*/  F2FP.F16.E5M2.UNPACK_B R146, R146.H1 ;  /* 0x00000092ff92723e */ /* 0x000fe200030004ff */
[----:B-1----:R-:W-:Y:S01]  /*86f0*/  SYNCS.ARRIVE.TRANS64.RED.A1T0 RZ, [UR4], RZ ;  /* 0x000000ffffff79a7 */ /* 0x002fe20008100404 */
[--C-:B------:R-:W-:Y:S01]  /*8700*/  HADD2.F32 R114, -RZ, R115.reuse.H0_H0 ;  /* 0x20000073ff727230 */ /* 0x100fe20000004100 */
[----:B------:R-:W-:Y:S01]  /*8710*/  F2FP.F16.E5M2.UNPACK_B R147, R147.H1 ;  /* 0x00000093ff93723e */ /* 0x000fe200030004ff */
[----:B------:R-:W-:Y:S01]  /*8720*/  HADD2.F32 R115, -RZ, R115.H1_H1 ;  /* 0x30000073ff737230 */ /* 0x000fe20000004100 */
[----:B------:R-:W-:Y:S01]  /*8730*/  F2FP.F16.E5M2.UNPACK_B R148, R148.H1 ;  /* 0x00000094ff94723e */ /* 0x000fe200030004ff */
[--C-:B------:R-:W-:Y:S01]  /*8740*/  HADD2.F32 R118, -RZ, R119.reuse.H0_H0 ;  /* 0x20000077ff767230 */ /* 0x100fe20000004100 */
[----:B------:R-:W-:Y:S01]  /*8750*/  F2FP.F16.E5M2.UNPACK_B R149, R149.H1 ;  /* 0x00000095ff95723e */ /* 0x000fe200030004ff */
[----:B------:R-:W-:Y:S02]  /*8760*/  HADD2.F32 R119, -RZ, R119.H1_H1 ;  /* 0x30000077ff777230 */ /* 0x000fe40000004100 */
[C---:B------:R-:W-:Y:S01]  /*8770*/  FMUL R4, R70.reuse, R4 ;  /* 0x0000000446047220 */ /* 0x040fe20000400000 */
[C---:B------:R-:W-:Y:S01]  /*8780*/  FMUL R5, R70.reuse, R5 ;  /* 0x0000000546057220 */ /* 0x040fe20000400000 */
[--C-:B------:R-:W-:Y:S02]  /*8790*/  HADD2.F32 R3, -RZ, R140.reuse.H0_H0 ;  /* 0x2000008cff037230 */ /* 0x100fe40000004100 */
        /* <DEDUP_REMOVED lines=9> */
[C---:B------:R-:W-:Y:S01]  /*8830*/  FMUL R2, R70.reuse, R21 ;  /* 0x0000001546027220 */ /* 0x040fe20000400000 */
[C---:B------:R-:W-:Y:S01]  /*8840*/  FMUL R21, R70.reuse, R28 ;  /* 0x0000001c46157220 */ /* 0x040fe20000400000 */
[----:B------:R-:W-:Y:S02]  /*8850*/  HADD2.F32 R122, -RZ, R123.H0_H0 ;  /* 0x2000007bff7a7230 */ /* 0x000fe40000004100 */
[C---:B------:R-:W-:Y:S01]  /*8860*/  FMUL R6, R70.reuse, R6 ;  /* 0x0000000646067220 */ /* 0x040fe20000400000 */
[----:B------:R-:W-:Y:S02]  /*8870*/  HADD2.F32 R72, -RZ, R140.H1_H1 ;  /* 0x3000008cff487230 */ /* 0x000fe40000004100 */
[C---:B------:R-:W-:Y:S01]  /*8880*/  FMUL R7, R70.reuse, R7 ;  /* 0x0000000746077220 */ /* 0x040fe20000400000 */
[----:B------:R-:W-:Y:S02]  /*8890*/  HADD2.F32 R75, -RZ, R141.H0_H0 ;  /* 0x2000008dff4b7230 */ /* 0x000fe40000004100 */
[C---:B------:R-:W-:Y:S01]  /*88a0*/  FFMA R6, R73.reuse, R3, R6 ;  /* 0x0000000349067223 */ /* 0x040fe20000000006 */
[----:B------:R-:W-:Y:S02]  /*88b0*/  HADD2.F32 R123, -RZ, R123.H1_H1 ;  /* 0x3000007bff7b7230 */ /* 0x000fe40000004100 */
[C---:B------:R-:W-:Y:S01]  /*88c0*/  FFMA R7, R73.reuse, R72, R7 ;  /* 0x0000004849077223 */ /* 0x040fe20000000007 */
[C---:B------:R-:W-:Y:S01]  /*88d0*/  FFMA R8, R73.reuse, R74, R8 ;  /* 0x0000004a49087223 */ /* 0x040fe20000000008 */
[----:B------:R-:W-:Y:S01]  /*88e0*/  FFMA R9, R73, R76, R9 ;  /* 0x0000004c49097223 */ /* 0x000fe20000000009 */
[--C-:B------:R-:W-:Y:S02]  /*88f0*/  HADD2.F32 R126, -RZ, R127.reuse.H0_H0 ;  /* 0x2000007fff7e7230 */ /* 0x100fe40000004100 */
[C---:B------:R-:W-:Y:S01]  /*8900*/  FMUL R10, R70.reuse, R10 ;  /* 0x0000000a460a7220 */ /* 0x040fe20000400000 */
[----:B------:R-:W-:Y:S01]  /*8910*/  F2FP.SATFINITE.E5M2.F32.PACK_AB_MERGE_C R76, R7, R6, RZ ;  /* 0x00000006074c723e */ /* 0x000fe200048060ff */
[C---:B------:R-:W-:Y:S01]  /*8920*/  FMUL R7, R70.reuse, R24 ;  /* 0x0000001846077220 */ /* 0x040fe20000400000 */
[----:B------:R-:W-:Y:S02]  /*8930*/  HADD2.F32 R127, -RZ, R127.H1_H1 ;  /* 0x3000007fff7f7230 */ /* 0x000fe40000004100 */
[C---:B------:R-:W-:Y:S01]  /*8940*/  FFMA R10, R73.reuse, R75, R10 ;  /* 0x0000004b490a7223 */ /* 0x040fe2000000000a */
[----:B------:R-:W-:Y:S02]  /*8950*/  HADD2.F32 R72, -RZ, R130.H0_H0 ;  /* 0x20000082ff487230 */ /* 0x000fe40000004100 */
[C---:B------:R-:W-:Y:S01]  /*8960*/  FMUL R11, R70.reuse, R11 ;  /* 0x0000000b460b7220 */ /* 0x040fe20000400000 */
[--C-:B------:R-:W-:Y:S02]  /*8970*/  HADD2.F32 R79, -RZ, R142.reuse.H0_H0 ;  /* 0x2000008eff4f7230 */ /* 0x100fe40000004100 */
[C---:B------:R-:W-:Y:S01]  /*8980*/  FMUL R14, R70.reuse, R14 ;  /* 0x0000000e460e7220 */ /* 0x040fe20000400000 */
[----:B------:R-:W-:Y:S02]  /*8990*/  HADD2.F32 R82, -RZ, R142.H1_H1 ;  /* 0x3000008eff527230 */ /* 0x000fe40000004100 */
[C---:B------:R-:W-:Y:S01]  /*89a0*/  FFMA R11, R73.reuse, R78, R11 ;  /* 0x0000004e490b7223 */ /* 0x040fe2000000000b */
[C---:B------:R-:W-:Y:S01]  /*89b0*/  FFMA R12, R73.reuse, R77, R12 ;  /* 0x0000004d490c7223 */ /* 0x040fe2000000000c */
[C---:B------:R-:W-:Y:S01]  /*89c0*/  FFMA R13, R73.reuse, R80, R13 ;  /* 0x00000050490d7223 */ /* 0x040fe2000000000d */
[----:B------:R-:W-:Y:S01]  /*89d0*/  FFMA R14, R73, R79, R14 ;  /* 0x0000004f490e7223 */ /* 0x000fe2000000000e */
[----:B------:R-:W-:Y:S01]  /*89e0*/  HADD2.F32 R75, -RZ, R130.H1_H1 ;  /* 0x30000082ff4b7230 */ /* 0x000fe20000004100 */
[----:B------:R-:W-:Y:S01]  /*89f0*/  F2FP.SATFINITE.E5M2.F32.PACK_AB_MERGE_C R78, R11, R10, RZ ;  /* 0x0000000a0b4e723e */ /* 0x000fe200048060ff */
[C---:B------:R-:W-:Y:S01]  /*8a00*/  FMUL R10, R70.reuse, R25 ;  /* 0x00000019460a7220 */ /* 0x040fe20000400000 */
[C---:B------:R-:W-:Y:S01]  /*8a10*/  FMUL R25, R70.reuse, R32 ;  /* 0x0000002046197220 */ /* 0x040fe20000400000 */
        /* <DEDUP_REMOVED lines=8> */
[C---:B------:R-:W-:Y:S01]  /*8aa0*/  FMUL R19, R70.reuse, R19 ;  /* 0x0000001346137220 */ /* 0x040fe20000400000 */
[--C-:B------:R-:W-:Y:S01]  /*8ab0*/  HADD2.F32 R88, -RZ, R144.reuse.H0_H0 ;  /* 0x20000090ff587230 */ /* 0x100fe20000004100 */
[----:B------:R-:W-:Y:S01]  /*8ac0*/  F2FP.SATFINITE.E5M2.F32.PACK_AB_MERGE_C R14, R15, R14, RZ ;  /* 0x0000000e0f0e723e */ /* 0x000fe200048060ff */
[----:B------:R-:W-:Y:S02]  /*8ad0*/  HADD2.F32 R89, -RZ, R144.H1_H1 ;  /* 0x30000090ff597230 */ /* 0x000fe40000004100 */
[C---:B------:R-:W-:Y:S01]  /*8ae0*/  FFMA R19, R73.reuse, R86, R19 ;  /* 0x0000005649137223 */ /* 0x040fe20000000013 */
[C---:B------:R-:W-:Y:S01]  /*8af0*/  FFMA R0, R73.reuse, R85, R0 ;  /* 0x0000005549007223 */ /* 0x040fe20000000000 */
[----:B------:R-:W-:Y:S01]  /*8b00*/  FFMA R2, R73, R87, R2 ;  /* 0x0000005749027223 */ /* 0x000fe20000000002 */
[C---:B------:R-:W-:Y:S01]  /*8b10*/  FMUL R3, R70.reuse, R22 ;  /* 0x0000001646037220 */ /* 0x040fe20000400000 */
[C---:B------:R-:W-:Y:S01]  /*8b20*/  FMUL R22, R70.reuse, R29 ;  /* 0x0000001d46167220 */ /* 0x040fe20000400000 */
[----:B------:R-:W-:Y:S01]  /*8b30*/  F2FP.SATFINITE.E5M2.F32.PACK_AB_MERGE_C R18, R19, R18, RZ ;  /* 0x000000121312723e */ /* 0x000fe200048060ff */
[C---:B------:R-:W-:Y:S01]  /*8b40*/  FMUL R29, R70.reuse, R36 ;  /* 0x00000024461d7220 */ /* 0x040fe20000400000 */
        /* <DEDUP_REMOVED lines=8> */
[C---:B------:R-:W-:Y:S01]  /*8bd0*/  FFMA R11, R73.reuse, R92, R11 ;  /* 0x0000005c490b7223 */ /* 0x040fe2000000000b */
[----:B------:R-:W-:Y:S01]  /*8be0*/  FMUL R26, R70, R33 ;  /* 0x00000021461a7220 */ /* 0x000fe20000400000 */
[----:B------:R-:W-:Y:S01]  /*8bf0*/  F2FP.SATFINITE.E5M2.F32.PACK_AB_MERGE_C R3, R6, R3, RZ ;  /* 0x000000030603723e */ /* 0x000fe200048060ff */
        /* <DEDUP_REMOVED lines=9> */
[C---:B------:R-:W-:Y:S01]  /*8c90*/  FMUL R30, R70.reuse, R37 ;  /* 0x00000025461e7220 */ /* 0x040fe20000400000 */
[C---:B------:R-:W-:Y:S01]  /*8ca0*/  FMUL R37, R70.reuse, R44 ;  /* 0x0000002c46257220 */ /* 0x040fe20000400000 */
[C---:B------:R-:W-:Y:S01]  /*8cb0*/  FMUL R24, R70.reuse, R31 ;  /* 0x0000001f46187220 */ /* 0x040fe20000400000 */
[----:B------:R-:W-:Y:S01]  /*8cc0*/  F2FP.F16.E5M2.UNPACK_B R150, R150.H1 ;  /* 0x00000096ff96723e */ /* 0x000fe200030004ff */
[--C-:B------:R-:W-:Y:S02]  /*8cd0*/  HADD2.F32 R100, -RZ, R147.reuse.H0_H0 ;  /* 0x20000093ff647230 */ /* 0x100fe40000004100 */
[----:B------:R-:W-:Y:S01]  /*8ce0*/  FMUL R27, R70, R34 ;  /* 0x00000022461b7220 */ /* 0x000fe20000400000 */
[----:B------:R-:W-:Y:S02]  /*8cf0*/  HADD2.F32 R101, -RZ, R147.H1_H1 ;  /* 0x30000093ff657230 */ /* 0x000fe40000004100 */
[C---:B------:R-:W-:Y:S01]  /*8d00*/  FFMA R24, R73.reuse, R97, R24 ;  /* 0x0000006149187223 */ /* 0x040fe20000000018 */
[----:B------:R-:W-:Y:S01]  /*8d10*/  F2FP.F16.E5M2.UNPACK_B R151, R151.H1 ;  /* 0x00000097ff97723e */ /* 0x000fe200030004ff */
[C---:B------:R-:W-:Y:S01]  /*8d20*/  FFMA R25, R73.reuse, R98, R25 ;  /* 0x0000006249197223 */ /* 0x040fe20000000019 */
[C---:B------:R-:W-:Y:S01]  /*8d30*/  FFMA R26, R73.reuse, R99, R26 ;  /* 0x00000063491a7223 */ /* 0x040fe2000000001a */
[----:B------:R-:W-:Y:S01]  /*8d40*/  F2FP.F16.E5M2.UNPACK_B R152, R152.H1 ;  /* 0x00000098ff98723e */ /* 0x000fe200030004ff */
[C---:B------:R-:W-:Y:S01]  /*8d50*/  FFMA R27, R73.reuse, R100, R27 ;  /* 0x00000064491b7223 */ /* 0x040fe2000000001b */
[----:B------:R-:W-:Y:S01]  /*8d60*/  F2FP.SATFINITE.E5M2.F32.PACK_AB_MERGE_C R6, R24, R23, RZ ;  /* 0x000000171806723e */ /* 0x000fe200048060ff */
[C---:B------:R-:W-:Y:S01]  /*8d70*/  FMUL R34, R70.reuse, R41 ;  /* 0x0000002946227220 */ /* 0x040fe20000400000 */
[C---:B------:R-:W-:Y:S01]  /*8d80*/  FMUL R41, R70.reuse, R48 ;  /* 0x0000003046297220 */ /* 0x040fe20000400000 */
[----:B------:R-:W-:Y:S01]  /*8d90*/  FMUL R28, R70, R35 ;  /* 0x00000023461c7220 */ /* 0x000fe20000400000 */
[----:B------:R-:W-:Y:S01]  /*8da0*/  F2FP.F16.E5M2.UNPACK_B R153, R153.H1 ;  /* 0x00000099ff99723e */ /* 0x000fe200030004ff */
[--C-:B------:R-:W-:Y:S01]  /*8db0*/  HADD2.F32 R104, -RZ, R148.reuse.H0_H0 ;  /* 0x20000094ff687230 */ /* 0x100fe20000004100 */
[----:B------:R-:W-:Y:S01]  /*8dc0*/  F2FP.SATFINITE.E5M2.F32.PACK_AB_MERGE_C R6, R22, R21, R6 ;  /* 0x000000151606723e */ /* 0x000fe20004806006 */
[C---:B------:R-:W-:Y:S01]  /*8dd0*/  FFMA R28, R73.reuse, R101, R28 ;  /* 0x00000065491c7223 */ /* 0x040fe2000000001c */
[C---:B------:R-:W-:Y:S01]  /*8de0*/  FFMA R29, R73.reuse, R102, R29 ;  /* 0x00000066491d7223 */ /* 0x040fe2000000001d */
[C---:B------:R-:W-:Y:S01]  /*8df0*/  FFMA R30, R73.reuse, R103, R30 ;  /* 0x00000067491e7223 */ /* 0x040fe2000000001e */
[----:B------:R-:W-:Y:S02]  /*8e00*/  HADD2.F32 R105, -RZ, R148.H1_H1 ;  /* 0x30000094ff697230 */ /* 0x000fe40000004100 */
[C---:B------:R-:W-:Y:S01]  /*8e10*/  FMUL R31, R70.reuse, R38 ;  /* 0x00000026461f7220 */ /* 0x040fe20000400000 */
[----:B------:R-:W-:Y:S01]  /*8e20*/  F2FP.F16.E5M2.UNPACK_B R154, R154.H1 ;  /* 0x0000009aff9a723e */ /* 0x000fe200030004ff */
[C---:B------:R-:W-:Y:S01]  /*8e30*/  FMUL R38, R70.reuse, R45 ;  /* 0x0000002d46267220 */ /* 0x040fe20000400000 */
[C---:B------:R-:W-:Y:S01]  /*8e40*/  FMUL R45, R70.reuse, R52 ;  /* 0x00000034462d7220 */ /* 0x040fe20000400000 */
[----:B------:R-:W-:Y:S01]  /*8e50*/  F2FP.F16.E5M2.UNPACK_B R155, R155.H1 ;  /* 0x0000009bff9b723e */ /* 0x000fe200030004ff */
[----:B------:R-:W-:Y:S01]  /*8e60*/  FFMA R31, R73, R104, R31 ;  /* 0x00000068491f7223 */ /* 0x000fe2000000001f */
[----:B------:R-:W-:Y:S01]  /*8e70*/  FMUL R52, R70, R59 ;  /* 0x0000003b46347220 */ /* 0x000fe20000400000 */
[----:B------:R-:W-:Y:S01]  /*8e80*/  IADD3 R68, PT, PT, R68, 0x1, RZ ;  /* 0x0000000144447810 */ /* 0x000fe20007ffe0ff */
[C---:B------:R-:W-:Y:S01]  /*8e90*/  FMUL R59, R70.reuse, R66 ;  /* 0x00000042463b7220 */ /* 0x040fe20000400000 */
[----:B------:R-:W-:Y:S01]  /*8ea0*/  F2FP.SATFINITE.E5M2.F32.PACK_AB_MERGE_C R66, R13, R12, R14 ;  /* 0x0000000c0d42723e */ /* 0x000fe2000480600e */
[C---:B------:R-:W-:Y:S01]  /*8eb0*/  FMUL R32, R70.reuse, R39 ;  /* 0x0000002746207220 */ /* 0x040fe20000400000 */
[--C-:B------:R-:W-:Y:S02]  /*8ec0*/  HADD2.F32 R108, -RZ, R149.reuse.H0_H0 ;  /* 0x20000095ff6c7230 */ /* 0x100fe40000004100 */
[C---:B------:R-:W-:Y:S01]  /*8ed0*/  FMUL R35, R70.reuse, R42 ;  /* 0x0000002a46237220 */ /* 0x040fe20000400000 */
[----:B------:R-:W-:Y:S02]  /*8ee0*/  HADD2.F32 R109, -RZ, R149.H1_H1 ;  /* 0x30000095ff6d7230 */ /* 0x000fe40000004100 */
[C---:B------:R-:W-:Y:S01]  /*8ef0*/  FFMA R32, R73.reuse, R105, R32 ;  /* 0x0000006949207223 */ /* 0x040fe20000000020 */
[----:B------:R-:W-:Y:S01]  /*8f00*/  FMUL R36, R70, R43 ;  /* 0x0000002b46247220 */ /* 0x000fe20000400000 */
[C---:B------:R-:W-:Y:S01]  /*8f10*/  FFMA R33, R73.reuse, R106, R33 ;  /* 0x0000006a49217223 */ /* 0x040fe20000000021 */
[C---:B------:R-:W-:Y:S01]  /*8f20*/  FFMA R34, R73.reuse, R107, R34 ;  /* 0x0000006b49227223 */ /* 0x040fe20000000022 */
[--C-:B------:R-:W-:Y:S01]  /*8f30*/  HADD2.F32 R112, -RZ, R150.reuse.H0_H0 ;  /* 0x20000096ff707230 */ /* 0x100fe20000004100 */
[----:B------:R-:W-:Y:S01]  /*8f40*/  F2FP.SATFINITE.E5M2.F32.PACK_AB_MERGE_C R32, R32, R31, RZ ;  /* 0x0000001f2020723e */ /* 0x000fe200048060ff */
[C---:B------:R-:W-:Y:S01]  /*8f50*/  FFMA R35, R73.reuse, R108, R35 ;  /* 0x0000006c49237223 */ /* 0x040fe20000000023 */
[----:B------:R-:W-:Y:S02]  /*8f60*/  HADD2.F32 R113, -RZ, R150.H1_H1 ;  /* 0x30000096ff717230 */ /* 0x000fe40000004100 */
[----:B------:R-:W-:Y:S01]  /*8f70*/  FMUL R39, R70, R46 ;  /* 0x0000002e46277220 */ /* 0x000fe20000400000 */
[----:B------:R-:W-:Y:S01]  /*8f80*/  F2FP.SATFINITE.E5M2.F32.PACK_AB_MERGE_C R32, R30, R29, R32 ;  /* 0x0000001d1e20723e */ /* 0x000fe20004806020 */
[C---:B------:R-:W-:Y:S01]  /*8f90*/  FFMA R36, R73.reuse, R109, R36 ;  /* 0x0000006d49247223 */ /* 0x040fe20000000024 */
[C---:B------:R-:W-:Y:S01]  /*8fa0*/  FMUL R40, R70.reuse, R47 ;  /* 0x0000002f46287220 */ /* 0x040fe20000400000 */
        /* <DEDUP_REMOVED lines=10> */
[C---:B------:R-:W-:Y:S01]  /*9050*/  FMUL R50, R70.reuse, R57 ;  /* 0x0000003946327220 */ /* 0x040fe20000400000 */
[C---:B------:R-:W-:Y:S01]  /*9060*/  FMUL R57, R70.reuse, R64 ;  /* 0x0000004046397220 */ /* 0x040fe20000400000 */
[----:B------:R-:W-:Y:S01]  /*9070*/  FFMA R42, R73, R115, R42 ;  /* 0x00000073492a7223 */ /* 0x000fe2000000002a */
[C---:B------:R-:W-:Y:S01]  /*9080*/  FMUL R46, R70.reuse, R53 ;  /* 0x00000035462e7220 */ /* 0x040fe20000400000 */
[--C-:B------:R-:W-:Y:S01]  /*9090*/  HADD2.F32 R120, -RZ, R152.reuse.H0_H0 ;  /* 0x20000098ff787230 */ /* 0x100fe20000004100 */
[----:B------:R-:W-:Y:S01]  /*90a0*/  F2FP.SATFINITE.E5M2.F32.PACK_AB_MERGE_C R64, R5, R4, R76 ;  /* 0x000000040540723e */ /* 0x000fe2000480604c */
[C---:B------:R-:W-:Y:S01]  /*90b0*/  FMUL R51, R70.reuse, R58 ;  /* 0x0000003a46337220 */ /* 0x040fe20000400000 */
[C---:B------:R-:W-:Y:S01]  /*90c0*/  FMUL R53, R70.reuse, R60 ;  /* 0x0000003c46357220 */ /* 0x040fe20000400000 */
[C---:B------:R-:W-:Y:S01]  /*90d0*/  FFMA R43, R73.reuse, R116, R43 ;  /* 0x00000074492b7223 */ /* 0x040fe2000000002b */
[----:B------:R-:W-:Y:S02]  /*90e0*/  HADD2.F32 R121, -RZ, R152.H1_H1 ;  /* 0x30000098ff797230 */ /* 0x000fe40000004100 */
[C---:B------:R-:W-:Y:S01]  /*90f0*/  FMUL R47, R70.reuse, R54 ;  /* 0x00000036462f7220 */ /* 0x040fe20000400000 */
[C---:B------:R-:W-:Y:S01]  /*9100*/  FMUL R58, R70.reuse, R65 ;  /* 0x00000041463a7220 */ /* 0x040fe20000400000 */
[----:B------:R-:W-:Y:S01]  /*9110*/  FMUL R60, R70, R67 ;  /* 0x00000043463c7220 */ /* 0x000fe20000400000 */
[----:B------:R-:W-:Y:S01]  /*9120*/  F2FP.SATFINITE.E5M2.F32.PACK_AB_MERGE_C R5, R20, R11, RZ ;  /* 0x0000000b1405723e */ /* 0x000fe200048060ff */
[----:B------:R-:W-:Y:S01]  /*9130*/  FFMA R44, R73, R117, R44 ;  /* 0x00000075492c7223 */ /* 0x000fe2000000002c */
[C---:B------:R-:W-:Y:S01]  /*9140*/  FMUL R48, R70.reuse, R55 ;  /* 0x0000003746307220 */ /* 0x040fe20000400000 */
[----:B------:R-:W-:Y:S01]  /*9150*/  F2FP.SATFINITE.E5M2.F32.PACK_AB_MERGE_C R65, R9, R8, R78 ;  /* 0x000000080941723e */ /* 0x000fe2000480604e */
[----:B------:R-:W-:Y:S01]  /*9160*/  FFMA R45, R73, R118, R45 ;  /* 0x00000076492d7223 */ /* 0x000fe2000000002d */
[----:B------:R-:W-:Y:S01]  /*9170*/  F2FP.SATFINITE.E5M2.F32.PACK_AB_MERGE_C R67, R17, R16, R18 ;  /* 0x000000101143723e */ /* 0x000fe20004806012 */
[----:B------:R-:W-:Y:S01]  /*9180*/  FMUL R49, R70, R56 ;  /* 0x0000003846317220 */ /* 0x000fe20000400000 */
[C---:B------:R-:W-:Y:S01]  /*9190*/  FFMA R46, R73.reuse, R119, R46 ;  /* 0x00000077492e7223 */ /* 0x040fe2000000002e */
[--C-:B------:R-:W-:Y:S02]  /*91a0*/  HADD2.F32 R124, -RZ, R153.reuse.H0_H0 ;  /* 0x20000099ff7c7230 */ /* 0x100fe40000004100 */
[C---:B------:R-:W-:Y:S01]  /*91b0*/  FFMA R47, R73.reuse, R120, R47 ;  /* 0x00000078492f7223 */ /* 0x040fe2000000002f */
[----:B------:R1:W-:Y:S01]  /*91c0*/  STS.128 [R137+UR44+0x6400], R64 ;  /* 0x0064004089007988 */ /* 0x0003e20008000c2c */
[----:B------:R-:W-:Y:S01]  /*91d0*/  HADD2.F32 R125, -RZ, R153.H1_H1 ;  /* 0x30000099ff7d7230 */ /* 0x000fe20000004100 */
[----:B------:R-:W-:Y:S01]  /*91e0*/  F2FP.SATFINITE.E5M2.F32.PACK_AB_MERGE_C R5, R10, R7, R5 ;  /* 0x000000070a05723e */ /* 0x000fe20004806005 */
[C---:B------:R-:W-:Y:S01]  /*91f0*/  FFMA R48, R73.reuse, R121, R48 ;  /* 0x0000007949307223 */ /* 0x040fe20000000030 */
[----:B------:R-:W-:Y:S01]  /*9200*/  F2FP.SATFINITE.E5M2.F32.PACK_AB_MERGE_C R7, R28, R27, RZ ;  /* 0x0000001b1c07723e */ /* 0x000fe200048060ff */
        /* <DEDUP_REMOVED lines=8> */
[----:B------:R-:W-:Y:S01]  /*9290*/  FMUL R56, R70, R63 ;  /* 0x0000003f46387220 */ /* 0x000fe20000400000 */
[----:B------:R-:W-:Y:S01]  /*92a0*/  F2FP.SATFINITE.E5M2.F32.PACK_AB_MERGE_C R4, R2, R0, R3 ;  /* 0x000000000204723e */ /* 0x000fe20004806003 */
[C---:B------:R-:W-:Y:S01]  /*92b0*/  FFMA R53, R73.reuse, R126, R53 ;  /* 0x0000007e49357223 */ /* 0x040fe20000000035 */
[----:B------:R-:W-:Y:S01]  /*92c0*/  F2FP.SATFINITE.E5M2.F32.PACK_AB_MERGE_C R7, R26, R25, R7 ;  /* 0x000000191a07723e */ /* 0x000fe20004806007 */
[C---:B------:R-:W-:Y:S01]  /*92d0*/  FFMA R54, R73.reuse, R127, R54 ;  /* 0x0000007f49367223 */ /* 0x040fe20000000036 */
[--C-:B------:R-:W-:Y:S02]  /*92e0*/  HADD2.F32 R74, -RZ, R155.reuse.H0_H0 ;  /* 0x2000009bff4a7230 */ /* 0x100fe40000004100 */
[C---:B------:R-:W-:Y:S01]  /*92f0*/  FFMA R55, R73.reuse, R128, R55 ;  /* 0x0000008049377223 */ /* 0x040fe20000000037 */
[----:B------:R-:W-:Y:S01]  /*9300*/  HADD2.F32 R131, -RZ, R155.H1_H1 ;  /* 0x3000009bff837230 */ /* 0x000fe20000004100 */
[----:B------:R1:W-:Y:S01]  /*9310*/  STS.128 [R179+0x6010], R4 ;  /* 0x00601004b3007388 */ /* 0x0003e20000000c00 */
[----:B------:R-:W-:Y:S01]  /*9320*/  F2FP.SATFINITE.E5M2.F32.PACK_AB_MERGE_C R35, R36, R35, RZ ;  /* 0x000000232423723e */ /* 0x000fe200048060ff */
[C---:B------:R-:W-:Y:S01]  /*9330*/  FFMA R56, R73.reuse, R129, R56 ;  /* 0x0000008149387223 */ /* 0x040fe20000000038 */
[----:B------:R-:W-:Y:S01]  /*9340*/  F2FP.SATFINITE.E5M2.F32.PACK_AB_MERGE_C R39, R40, R39, RZ ;  /* 0x000000272827723e */ /* 0x000fe200048060ff */
[C---:B------:R-:W-:Y:S01]  /*9350*/  FFMA R57, R73.reuse, R72, R57 ;  /* 0x0000004849397223 */ /* 0x040fe20000000039 */
[----:B------:R-:W-:Y:S01]  /*9360*/  F2FP.SATFINITE.E5M2.F32.PACK_AB_MERGE_C R43, R44, R43, RZ ;  /* 0x0000002b2c2b723e */ /* 0x000fe200048060ff */
[C---:B------:R-:W-:Y:S01]  /*9370*/  FFMA R58, R73.reuse, R75, R58 ;  /* 0x0000004b493a7223 */ /* 0x040fe2000000003a */
[C---:B------:R-:W-:Y:S01]  /*9380*/  FFMA R59, R73.reuse, R74, R59 ;  /* 0x0000004a493b7223 */ /* 0x040fe2000000003b */
[----:B------:R-:W-:Y:S01]  /*9390*/  F2FP.SATFINITE.E5M2.F32.PACK_AB_MERGE_C R33, R34, R33, R35 ;  /* 0x000000212221723e */ /* 0x000fe20004806023 */
        /* <DEDUP_REMOVED lines=11> */
[----:B------:R-:W-:Y:S05]  /*9450*/  F2FP.SATFINITE.E5M2.F32.PACK_AB_MERGE_C R51, R58, R57, R59 ;  /* 0x000000393a33723e */ /* 0x000fea000480603b */
        /* <DEDUP_REMOVED lines=10> */
[----:B------:R-:W-:Y:S02]  /*9500*/  UIADD3 UR9, UPT, UPT, UR49, 0x40, URZ ;  /* 0x0000004031097890 */ /* 0x000fe4000fffe0ff */
[----:B------:R-:W-:Y:S01]  /*9510*/  UIADD3 UR8, UPT, UPT, UR44, 0x6400, URZ ;  /* 0x000064002c087890 */ /* 0x000fe2000fffe0ff */
[----:B------:R-:W-:Y:S01]  /*9520*/  UMOV UR10, UR50 ;  /* 0x00000032000a7c82 */ /* 0x000fe20008000000 */
[----:B------:R-:W-:Y:S01]  /*9530*/  UMOV UR11, UR36 ;  /* 0x00000024000b7c82 */ /* 0x000fe20008000000 */
[----:B--2---:R-:W-:Y:S04]  /*9540*/  UIADD3 UR4, UP0, UPT, UR6, 0x680, URZ ;  /* 0x0000068006047890 */ /* 0x004fe8000ff1e0ff */
[----:B------:R-:W-:Y:S09]  /*9550*/  UIADD3.X UR5, UPT, UPT, URZ, UR7, URZ, UP0, !UPT ;  /* 0x00000007ff057290 */ /* 0x000ff200087fe4ff */
[----:B------:R2:W-:Y:S01]  /*9560*/  UTMASTG.3D [UR8], [UR4] ;  /* 0x00000008040073b5 */ /* 0x0005e20008010000 */
[----:B------:R0:W-:Y:S01]  /*9570*/  UTMACMDFLUSH ;  /* 0x00000000000079b7 */ /* 0x0001e20000000000 */
[----:B--2---:R-:W-:Y:S04]  /*9580*/  DEPBAR.LE SB0, 0x1 ;  /* 0x000080400000791a */ /* 0x004fe80000000000 */
.L_x_132:
[----:B------:R-:W-:Y:S05]  /*9590*/  BSYNC.RECONVERGENT B0 ;  /* 0x0000000000007941 */ /* 0x000fea0003800200 */
.L_x_131:
[----:B------:R-:W-:Y:S01]  /*95a0*/  R2UR UR4, R160 ;  /* 0x00000000a00472ca */ /* 0x000fe200000e0000 */
[----:B------:R-:W-:Y:S01]  /*95b0*/  BAR.SYNC.DEFER_BLOCKING 0x1, 0x80 ;  /* 0x0042000000007b1d */ /* 0x000fe20000010000 */
[----:B------:R-:W-:Y:S01]  /*95c0*/  ISETP.NE.AND P0, PT, R162, 0x2, PT ;  /* 0x00000002a200780c */ /* 0x000fe20003f05270 */
[----:B------:R-:W-:Y:S01]  /*95d0*/  UISETP.NE.AND UP0, UPT, UR46, URZ, UPT ;  /* 0x000000ff2e00728c */ /* 0x000fe2000bf05270 */
[----:B------:R-:W-:Y:S01]  /*95e0*/  ISETP.NE.AND P1, PT, R68, 0x4, PT ;  /* 0x000000044400780c */ /* 0x000fe20003f25270 */
[----:B------:R-:W-:Y:S01]  /*95f0*/  UIADD3 UR20, UPT, UPT, UR37, UR63, URZ ;  /* 0x0000003f25147290 */ /* 0x000fe2000fffe0ff */
[----:B------:R-:W-:Y:S02]  /*9600*/  SEL R0, RZ, 0x1, P0 ;  /* 0x00000001ff007807 */ /* 0x000fe40000000000 */
[----:B------:R-:W-:Y:S02]  /*9610*/  SEL R3, RZ, 0x1, P1 ;  /* 0x00000001ff037807 */ /* 0x000fe40000800000 */
[----:B------:R-:W-:Y:S02]  /*9620*/  LOP3.LUT R167, R167, R0, RZ, 0x3c, !PT ;  /* 0x00000000a7a77212 */ /* 0x000fe400078e3cff */
[----:B------:R-:W-:Y:S01]  /*9630*/  LOP3.LUT R168, R168, R3, RZ, 0x3c, !PT ;  /* 0x00000003a8a87212 */ /* 0x000fe200078e3cff */
[----:B------:R-:W-:Y:S01]  /*9640*/  UIADD3 UR16, UPT, UPT, UR38, UR4, URZ ;  /* 0x0000000426107290 */ /* 0x000fe2000fffe0ff */
[----:B------:R-:W-:Y:S02]  /*9650*/  SEL R162, R162, RZ, P0 ;  /* 0x000000ffa2a27207 */ /* 0x000fe40000000000 */
[----:B------:R-:W-:Y:S01]  /*9660*/  SEL R68, R68, RZ, P1 ;  /* 0x000000ff44447207 */ /* 0x000fe20000800000 */
[----:B------:R-:W-:Y:S01]  /*9670*/  UMOV UR36, UR59 ;  /* 0x0000003b00247c82 */ /* 0x000fe20008000000 */
[----:B------:R-:W-:Y:S07]  /*9680*/  BRA.U UP0, `(.L_x_133) ;  /* 0xffffffc5005c7547 */ /* 0x000fee000b83ffff */
[----:B------:R-:W-:Y:S05]  /*9690*/  EXIT ;  /* 0x000000000000794d */ /* 0x000fea0003800000 */
.L_x_25:
[----:B--2---:R2:W3:Y:S02]  /*96a0*/  SYNCS.PHASECHK.TRANS64.TRYWAIT P0, [R3+URZ+0x220], R2 ;  /* 0x00022002030075a7 */ /* 0x0044e400080011ff */
[----:B---3--:R-:W-:Y:S05]  /*96b0*/  @!P0 NANOSLEEP.SYNCS 0x989680 ;  /* 0x009896800000895d */ /* 0x008fea0003900000 */
[----:B------:R-:W3:Y:S02]  /*96c0*/  @!P0 SYNCS.PHASECHK.TRANS64 P0, [R3+URZ+0x220], R2 ;  /* 0x00022002030085a7 */ /* 0x000ee400080010ff */
[----:B---3--:R-:W-:Y:S05]  /*96d0*/  @!P0 BRA `(.L_x_25) ;  /* 0xfffffffc00f08947 */ /* 0x008fea000383ffff */
[----:B------:R-:W-:Y:S05]  /*96e0*/  BRA `(.L_x_134) ;  /* 0xffffff8400607947 */ /* 0x000fea000383ffff */
.L_x_28:
[----:B-1----:R-:W-:-:S07]  /*96f0*/  MOV R0, UR33 ;  /* 0x0000002100007c02 */ /* 0x002fce0008000f00 */
.L_x_135:
[----:B-1----:R1:W2:Y:S02]  /*9700*/  SYNCS.PHASECHK.TRANS64.TRYWAIT P0, [R0+URZ+0xc0], R3 ;  /* 0x0000c003000075a7 */ /* 0x0022a400080011ff */
[----:B--2---:R-:W-:Y:S05]  /*9710*/  @!P0 NANOSLEEP.SYNCS 0x989680 ;  /* 0x009896800000895d */ /* 0x004fea0003900000 */
[----:B------:R-:W2:Y:S02]  /*9720*/  @!P0 SYNCS.PHASECHK.TRANS64 P0, [R0+URZ+0xc0], R3 ;  /* 0x0000c003000085a7 */ /* 0x000ea400080010ff */
[----:B--2---:R-:W-:Y:S05]  /*9730*/  @!P0 BRA `(.L_x_135) ;  /* 0xfffffffc00f08947 */ /* 0x004fea000383ffff */
[----:B------:R-:W-:Y:S05]  /*9740*/  BRA `(.L_x_27) ;  /* 0xffffff8400a87947 */ /* 0x000fea000383ffff */
.L_x_35:
[----:B-1----:R-:W-:-:S07]  /*9750*/  MOV R0, UR17 ;  /* 0x0000001100007c02 */ /* 0x002fce0008000f00 */
.L_x_136:
[----:B-1----:R1:W2:Y:S02]  /*9760*/  SYNCS.PHASECHK.TRANS64.TRYWAIT P0, [R0+URZ+0xc0], R3 ;  /* 0x0000c003000075a7 */ /* 0x0022a400080011ff */
[----:B--2---:R-:W-:Y:S05]  /*9770*/  @!P0 NANOSLEEP.SYNCS 0x989680 ;  /* 0x009896800000895d */ /* 0x004fea0003900000 */
[----:B------:R-:W2:Y:S02]  /*9780*/  @!P0 SYNCS.PHASECHK.TRANS64 P0, [R0+URZ+0xc0], R3 ;  /* 0x0000c003000085a7 */ /* 0x000ea400080010ff */
[----:B--2---:R-:W-:Y:S05]  /*9790*/  @!P0 BRA `(.L_x_136) ;  /* 0xfffffffc00f08947 */ /* 0x004fea000383ffff */
[----:B------:R-:W-:Y:S05]  /*97a0*/  BRA `(.L_x_34) ;  /* 0xffffff8800647947 */ /* 0x000fea000383ffff */
.L_x_40:
[----:B-1----:R1:W2:Y:S02]  /*97b0*/  SYNCS.PHASECHK.TRANS64.TRYWAIT P0, [R3+URZ+0x1b0], R0 ;  /* 0x0001b000030075a7 */ /* 0x0022a400080011ff */
[----:B--2---:R-:W-:Y:S05]  /*97c0*/  @!P0 NANOSLEEP.SYNCS 0x989680 ;  /* 0x009896800000895d */ /* 0x004fea0003900000 */
[----:B------:R-:W2:Y:S02]  /*97d0*/  @!P0 SYNCS.PHASECHK.TRANS64 P0, [R3+URZ+0x1b0], R0 ;  /* 0x0001b000030085a7 */ /* 0x000ea400080010ff */
[----:B--2---:R-:W-:Y:S05]  /*97e0*/  @!P0 BRA `(.L_x_40) ;  /* 0xfffffffc00f08947 */ /* 0x004fea000383ffff */
[----:B------:R-:W-:Y:S05]  /*97f0*/  BRA `(.L_x_137) ;  /* 0xffffff8c00087947 */ /* 0x000fea000383ffff */
.L_x_44:
[----:B-1----:R-:W-:-:S07]  /*9800*/  MOV R0, UR4 ;  /* 0x0000000400007c02 */ /* 0x002fce0008000f00 */
.L_x_138:
[----:B-1----:R1:W2:Y:S02]  /*9810*/  SYNCS.PHASECHK.TRANS64.TRYWAIT P0, [R0+URZ], R3 ;  /* 0x00000003000075a7 */ /* 0x0022a400080011ff */
[----:B--2---:R-:W-:Y:S05]  /*9820*/  @!P0 NANOSLEEP.SYNCS 0x989680 ;  /* 0x009896800000895d */ /* 0x004fea0003900000 */
[----:B------:R-:W2:Y:S02]  /*9830*/  @!P0 SYNCS.PHASECHK.TRANS64 P0, [R0+URZ], R3 ;  /* 0x00000003000085a7 */ /* 0x000ea400080010ff */
[----:B--2---:R-:W-:Y:S05]  /*9840*/  @!P0 BRA `(.L_x_138) ;  /* 0xfffffffc00f08947 */ /* 0x004fea000383ffff */
[----:B------:R-:W-:Y:S05]  /*9850*/  BRA `(.L_x_139) ;  /* 0xffffff9000b07947 */ /* 0x000fea000383ffff */
.L_x_45:
[----:B------:R-:W-:-:S07]  /*9860*/  MOV R0, UR5 ;  /* 0x0000000500007c02 */ /* 0x000fce0008000f00 */
.L_x_140:
[----:B-1----:R1:W2:Y:S02]  /*9870*/  SYNCS.PHASECHK.TRANS64.TRYWAIT P0, [R0+URZ], R3 ;  /* 0x00000003000075a7 */ /* 0x0022a400080011ff */
[----:B--2---:R-:W-:Y:S05]  /*9880*/  @!P0 NANOSLEEP.SYNCS 0x989680 ;  /* 0x009896800000895d */ /* 0x004fea0003900000 */
[----:B------:R-:W2:Y:S02]  /*9890*/  @!P0 SYNCS.PHASECHK.TRANS64 P0, [R0+URZ], R3 ;  /* 0x00000003000085a7 */ /* 0x000ea400080010ff */
[----:B--2---:R-:W-:Y:S05]  /*98a0*/  @!P0 BRA `(.L_x_140) ;  /* 0xfffffffc00f08947 */ /* 0x004fea000383ffff */
[----:B------:R-:W-:Y:S05]  /*98b0*/  BRA `(.L_x_141) ;  /* 0xffffff9000bc7947 */ /* 0x000fea000383ffff */
.L_x_46:
[----:B------:R-:W-:-:S07]  /*98c0*/  MOV R0, UR5 ;  /* 0x0000000500007c02 */ /* 0x000fce0008000f00 */
.L_x_142:
[----:B-1----:R1:W2:Y:S02]  /*98d0*/  SYNCS.PHASECHK.TRANS64.TRYWAIT P0, [R0+URZ], R3 ;  /* 0x00000003000075a7 */ /* 0x0022a400080011ff */
[----:B--2---:R-:W-:Y:S05]  /*98e0*/  @!P0 NANOSLEEP.SYNCS 0x989680 ;  /* 0x009896800000895d */ /* 0x004fea0003900000 */
[----:B------:R-:W2:Y:S02]  /*98f0*/  @!P0 SYNCS.PHASECHK.TRANS64 P0, [R0+URZ], R3 ;  /* 0x00000003000085a7 */ /* 0x000ea400080010ff */
[----:B--2---:R-:W-:Y:S05]  /*9900*/  @!P0 BRA `(.L_x_142) ;  /* 0xfffffffc00f08947 */ /* 0x004fea000383ffff */
[----:B------:R-:W-:Y:S05]  /*9910*/  BRA `(.L_x_143) ;  /* 0xffffff9000c87947 */ /* 0x000fea000383ffff */
.L_x_47:
[----:B------:R-:W-:-:S07]  /*9920*/  MOV R0, UR5 ;  /* 0x0000000500007c02 */ /* 0x000fce0008000f00 */
.L_x_144:
[----:B-1----:R1:W2:Y:S02]  /*9930*/  SYNCS.PHASECHK.TRANS64.TRYWAIT P0, [R0+URZ], R3 ;  /* 0x00000003000075a7 */ /* 0x0022a400080011ff */
[----:B--2---:R-:W-:Y:S05]  /*9940*/  @!P0 NANOSLEEP.SYNCS 0x989680 ;  /* 0x009896800000895d */ /* 0x004fea0003900000 */
[----:B------:R-:W2:Y:S02]  /*9950*/  @!P0 SYNCS.PHASECHK.TRANS64 P0, [R0+URZ], R3 ;  /* 0x00000003000085a7 */ /* 0x000ea400080010ff */
[----:B--2---:R-:W-:Y:S05]  /*9960*/  @!P0 BRA `(.L_x_144) ;  /* 0xfffffffc00f08947 */ /* 0x004fea000383ffff */
[----:B------:R-:W-:Y:S05]  /*9970*/  BRA `(.L_x_145) ;  /* 0xffffff9000d47947 */ /* 0x000fea000383ffff */
.L_x_48:
[----:B------:R-:W-:-:S07]  /*9980*/  MOV R0, UR5 ;  /* 0x0000000500007c02 */ /* 0x000fce0008000f00 */
.L_x_146:
[----:B-1----:R1:W2:Y:S02]  /*9990*/  SYNCS.PHASECHK.TRANS64.TRYWAIT P0, [R0+URZ], R3 ;  /* 0x00000003000075a7 */ /* 0x0022a400080011ff */
[----:B--2---:R-:W-:Y:S05]  /*99a0*/  @!P0 NANOSLEEP.SYNCS 0x989680 ;  /* 0x009896800000895d */ /* 0x004fea0003900000 */
[----:B------:R-:W2:Y:S02]  /*99b0*/  @!P0 SYNCS.PHASECHK.TRANS64 P0, [R0+URZ], R3 ;  /* 0x00000003000085a7 */ /* 0x000ea400080010ff */
[----:B--2---:R-:W-:Y:S05]  /*99c0*/  @!P0 BRA `(.L_x_146) ;  /* 0xfffffffc00f08947 */ /* 0x004fea000383ffff */
[----:B------:R-:W-:Y:S05]  /*99d0*/  BRA `(.L_x_147) ;  /* 0xffffff9000e07947 */ /* 0x000fea000383ffff */
.L_x_49:
[----:B------:R-:W-:-:S07]  /*99e0*/  MOV R0, UR5 ;  /* 0x0000000500007c02 */ /* 0x000fce0008000f00 */
.L_x_148:
[----:B-1----:R1:W2:Y:S02]  /*99f0*/  SYNCS.PHASECHK.TRANS64.TRYWAIT P0, [R0+URZ], R3 ;  /* 0x00000003000075a7 */ /* 0x0022a400080011ff */
[----:B--2---:R-:W-:Y:S05]  /*9a00*/  @!P0 NANOSLEEP.SYNCS 0x989680 ;  /* 0x009896800000895d */ /* 0x004fea0003900000 */
[----:B------:R-:W2:Y:S02]  /*9a10*/  @!P0 SYNCS.PHASECHK.TRANS64 P0, [R0+URZ], R3 ;  /* 0x00000003000085a7 */ /* 0x000ea400080010ff */
[----:B--2---:R-:W-:Y:S05]  /*9a20*/  @!P0 BRA `(.L_x_148) ;  /* 0xfffffffc00f08947 */ /* 0x004fea000383ffff */
[----:B------:R-:W-:Y:S05]  /*9a30*/  BRA `(.L_x_149) ;  /* 0xffffff9000ec7947 */ /* 0x000fea000383ffff */
.L_x_50:
[----:B------:R-:W-:-:S07]  /*9a40*/  MOV R0, UR5 ;  /* 0x0000000500007c02 */ /* 0x000fce0008000f00 */
.L_x_150:
[----:B-1----:R1:W2:Y:S02]  /*9a50*/  SYNCS.PHASECHK.TRANS64.TRYWAIT P0, [R0+URZ], R3 ;  /* 0x00000003000075a7 */ /* 0x0022a400080011ff */
[----:B--2---:R-:W-:Y:S05]  /*9a60*/  @!P0 NANOSLEEP.SYNCS 0x989680 ;  /* 0x009896800000895d */ /* 0x004fea0003900000 */
[----:B------:R-:W2:Y:S02]  /*9a70*/  @!P0 SYNCS.PHASECHK.TRANS64 P0, [R0+URZ], R3 ;  /* 0x00000003000085a7 */ /* 0x000ea400080010ff */
[----:B--2---:R-:W-:Y:S05]  /*9a80*/  @!P0 BRA `(.L_x_150) ;  /* 0xfffffffc00f08947 */ /* 0x004fea000383ffff */
[----:B------:R-:W-:Y:S05]  /*9a90*/  BRA `(.L_x_151) ;  /* 0xffffff9000f87947 */ /* 0x000fea000383ffff */
.L_x_51:
[----:B------:R-:W-:-:S07]  /*9aa0*/  MOV R0, UR5 ;  /* 0x0000000500007c02 */ /* 0x000fce0008000f00 */
.L_x_152:
[----:B-1----:R1:W2:Y:S02]  /*9ab0*/  SYNCS.PHASECHK.TRANS64.TRYWAIT P0, [R0+URZ], R3 ;  /* 0x00000003000075a7 */ /* 0x0022a400080011ff */
[----:B--2---:R-:W-:Y:S05]  /*9ac0*/  @!P0 NANOSLEEP.SYNCS 0x989680 ;  /* 0x009896800000895d */ /* 0x004fea0003900000 */
[----:B------:R-:W2:Y:S02]  /*9ad0*/  @!P0 SYNCS.PHASECHK.TRANS64 P0, [R0+URZ], R3 ;  /* 0x00000003000085a7 */ /* 0x000ea400080010ff */
[----:B--2---:R-:W-:Y:S05]  /*9ae0*/  @!P0 BRA `(.L_x_152) ;  /* 0xfffffffc00f08947 */ /* 0x004fea000383ffff */
[----:B------:R-:W-:Y:S05]  /*9af0*/  BRA `(.L_x_153) ;  /* 0xffffff9400047947 */ /* 0x000fea000383ffff */
.L_x_52:
[----:B------:R-:W-:-:S07]  /*9b00*/  MOV R0, UR5 ;  /* 0x0000000500007c02 */ /* 0x000fce0008000f00 */
.L_x_154:
[----:B-1----:R1:W2:Y:S02]  /*9b10*/  SYNCS.PHASECHK.TRANS64.TRYWAIT P0, [R0+URZ], R3 ;  /* 0x00000003000075a7 */ /* 0x0022a400080011ff */
[----:B--2---:R-:W-:Y:S05]  /*9b20*/  @!P0 NANOSLEEP.SYNCS 0x989680 ;  /* 0x009896800000895d */ /* 0x004fea0003900000 */
[----:B------:R-:W2:Y:S02]  /*9b30*/  @!P0 SYNCS.PHASECHK.TRANS64 P0, [R0+URZ], R3 ;  /* 0x00000003000085a7 */ /* 0x000ea400080010ff */
[----:B--2---:R-:W-:Y:S05]  /*9b40*/  @!P0 BRA `(.L_x_154) ;  /* 0xfffffffc00f08947 */ /* 0x004fea000383ffff */
[----:B------:R-:W-:Y:S05]  /*9b50*/  BRA `(.L_x_155) ;  /* 0xffffff9400107947 */ /* 0x000fea000383ffff */
.L_x_53:
[----:B------:R-:W-:-:S07]  /*9b60*/  MOV R0, UR5 ;  /* 0x0000000500007c02 */ /* 0x000fce0008000f00 */
.L_x_156:
[----:B-1----:R1:W2:Y:S02]  /*9b70*/  SYNCS.PHASECHK.TRANS64.TRYWAIT P0, [R0+URZ], R3 ;  /* 0x00000003000075a7 */ /* 0x0022a400080011ff */
[----:B--2---:R-:W-:Y:S05]  /*9b80*/  @!P0 NANOSLEEP.SYNCS 0x989680 ;  /* 0x009896800000895d */ /* 0x004fea0003900000 */
[----:B------:R-:W2:Y:S02]  /*9b90*/  @!P0 SYNCS.PHASECHK.TRANS64 P0, [R0+URZ], R3 ;  /* 0x00000003000085a7 */ /* 0x000ea400080010ff */
[----:B--2---:R-:W-:Y:S05]  /*9ba0*/  @!P0 BRA `(.L_x_156) ;  /* 0xfffffffc00f08947 */ /* 0x004fea000383ffff */
[----:B------:R-:W-:Y:S05]  /*9bb0*/  BRA `(.L_x_157) ;  /* 0xffffff94001c7947 */ /* 0x000fea000383ffff */
.L_x_54:
[----:B------:R-:W-:-:S07]  /*9bc0*/  MOV R0, UR5 ;  /* 0x0000000500007c02 */ /* 0x000fce0008000f00 */
.L_x_158:
[----:B-1----:R1:W2:Y:S02]  /*9bd0*/  SYNCS.PHASECHK.TRANS64.TRYWAIT P0, [R0+URZ], R3 ;  /* 0x00000003000075a7 */ /* 0x0022a400080011ff */
[----:B--2---:R-:W-:Y:S05]  /*9be0*/  @!P0 NANOSLEEP.SYNCS 0x989680 ;  /* 0x009896800000895d */ /* 0x004fea0003900000 */
[----:B------:R-:W2:Y:S02]  /*9bf0*/  @!P0 SYNCS.PHASECHK.TRANS64 P0, [R0+URZ], R3 ;  /* 0x00000003000085a7 */ /* 0x000ea400080010ff */
[----:B--2---:R-:W-:Y:S05]  /*9c00*/  @!P0 BRA `(.L_x_158) ;  /* 0xfffffffc00f08947 */ /* 0x004fea000383ffff */
[----:B------:R-:W-:Y:S05]  /*9c10*/  BRA `(.L_x_159) ;  /* 0xffffff9400287947 */ /* 0x000fea000383ffff */
.L_x_55:
[----:B------:R-:W-:-:S07]  /*9c20*/  MOV R0, UR5 ;  /* 0x0000000500007c02 */ /* 0x000fce0008000f00 */
.L_x_160:
[----:B-1----:R1:W2:Y:S02]  /*9c30*/  SYNCS.PHASECHK.TRANS64.TRYWAIT P0, [R0+URZ], R3 ;  /* 0x00000003000075a7 */ /* 0x0022a400080011ff */
[----:B--2---:R-:W-:Y:S05]  /*9c40*/  @!P0 NANOSLEEP.SYNCS 0x989680 ;  /* 0x009896800000895d */ /* 0x004fea0003900000 */
[----:B------:R-:W2:Y:S02]  /*9c50*/  @!P0 SYNCS.PHASECHK.TRANS64 P0, [R0+URZ], R3 ;  /* 0x00000003000085a7 */ /* 0x000ea400080010ff */
[----:B--2---:R-:W-:Y:S05]  /*9c60*/  @!P0 BRA `(.L_x_160) ;  /* 0xfffffffc00f08947 */ /* 0x004fea000383ffff */
[----:B------:R-:W-:Y:S05]  /*9c70*/  BRA `(.L_x_161) ;  /* 0xffffff9400347947 */ /* 0x000fea000383ffff */
.L_x_56:
[----:B------:R-:W-:-:S07]  /*9c80*/  MOV R0, UR5 ;  /* 0x0000000500007c02 */ /* 0x000fce0008000f00 */
.L_x_162:
[----:B-1----:R1:W2:Y:S02]  /*9c90*/  SYNCS.PHASECHK.TRANS64.TRYWAIT P0, [R0+URZ], R3 ;  /* 0x00000003000075a7 */ /* 0x0022a400080011ff */
[----:B--2---:R-:W-:Y:S05]  /*9ca0*/  @!P0 NANOSLEEP.SYNCS 0x989680 ;  /* 0x009896800000895d */ /* 0x004fea0003900000 */
[----:B------:R-:W2:Y:S02]  /*9cb0*/  @!P0 SYNCS.PHASECHK.TRANS64 P0, [R0+URZ], R3 ;  /* 0x00000003000085a7 */ /* 0x000ea400080010ff */
[----:B--2---:R-:W-:Y:S05]  /*9cc0*/  @!P0 BRA `(.L_x_162) ;  /* 0xfffffffc00f08947 */ /* 0x004fea000383ffff */
[----:B------:R-:W-:Y:S05]  /*9cd0*/  BRA `(.L_x_163) ;  /* 0xffffff9400407947 */ /* 0x000fea000383ffff */
.L_x_57:
[----:B------:R-:W-:-:S07]  /*9ce0*/  MOV R0, UR5 ;  /* 0x0000000500007c02 */ /* 0x000fce0008000f00 */
.L_x_164:
[----:B-1----:R1:W2:Y:S02]  /*9cf0*/  SYNCS.PHASECHK.TRANS64.TRYWAIT P0, [R0+URZ], R3 ;  /* 0x00000003000075a7 */ /* 0x0022a400080011ff */
[----:B--2---:R-:W-:Y:S05]  /*9d00*/  @!P0 NANOSLEEP.SYNCS 0x989680 ;  /* 0x009896800000895d */ /* 0x004fea0003900000 */
[----:B------:R-:W2:Y:S02]  /*9d10*/  @!P0 SYNCS.PHASECHK.TRANS64 P0, [R0+URZ], R3 ;  /* 0x00000003000085a7 */ /* 0x000ea400080010ff */
[----:B--2---:R-:W-:Y:S05]  /*9d20*/  @!P0 BRA `(.L_x_164) ;  /* 0xfffffffc00f08947 */ /* 0x004fea000383ffff */
[----:B------:R-:W-:Y:S05]  /*9d30*/  BRA `(.L_x_165) ;  /* 0xffffff94004c7947 */ /* 0x000fea000383ffff */
.L_x_58:
[----:B------:R-:W-:-:S07]  /*9d40*/  MOV R0, UR5 ;  /* 0x0000000500007c02 */ /* 0x000fce0008000f00 */
.L_x_166:
[----:B-1----:R1:W2:Y:S02]  /*9d50*/  SYNCS.PHASECHK.TRANS64.TRYWAIT P0, [R0+URZ], R3 ;  /* 0x00000003000075a7 */ /* 0x0022a400080011ff */
[----:B--2---:R-:W-:Y:S05]  /*9d60*/  @!P0 NANOSLEEP.SYNCS 0x989680 ;  /* 0x009896800000895d */ /* 0x004fea0003900000 */
[----:B------:R-:W2:Y:S02]  /*9d70*/  @!P0 SYNCS.PHASECHK.TRANS64 P0, [R0+URZ], R3 ;  /* 0x00000003000085a7 */ /* 0x000ea400080010ff */
[----:B--2---:R-:W-:Y:S05]  /*9d80*/  @!P0 BRA `(.L_x_166) ;  /* 0xfffffffc00f08947 */ /* 0x004fea000383ffff */
[----:B------:R-:W-:Y:S05]  /*9d90*/  BRA `(.L_x_167) ;  /* 0xffffff9400587947 */ /* 0x000fea000383ffff */
.L_x_59:
[----:B------:R-:W-:-:S07]  /*9da0*/  MOV R0, UR5 ;  /* 0x0000000500007c02 */ /* 0x000fce0008000f00 */
.L_x_168:
[----:B-1----:R1:W2:Y:S02]  /*9db0*/  SYNCS.PHASECHK.TRANS64.TRYWAIT P0, [R0+URZ], R3 ;  /* 0x00000003000075a7 */ /* 0x0022a400080011ff */
[----:B--2---:R-:W-:Y:S05]  /*9dc0*/  @!P0 NANOSLEEP.SYNCS 0x989680 ;  /* 0x009896800000895d */ /* 0x004fea0003900000 */
[----:B------:R-:W2:Y:S02]  /*9dd0*/  @!P0 SYNCS.PHASECHK.TRANS64 P0, [R0+URZ], R3 ;  /* 0x00000003000085a7 */ /* 0x000ea400080010ff */
[----:B--2---:R-:W-:Y:S05]  /*9de0*/  @!P0 BRA `(.L_x_168) ;  /* 0xfffffffc00f08947 */ /* 0x004fea000383ffff */
[----:B------:R-:W-:Y:S05]  /*9df0*/  BRA `(.L_x_169) ;  /* 0xffffff9400647947 */ /* 0x000fea000383ffff */
.L_x_60:
[----:B------:R-:W-:-:S07]  /*9e00*/  MOV R0, UR5 ;  /* 0x0000000500007c02 */ /* 0x000fce0008000f00 */
.L_x_170:
[----:B-1----:R1:W2:Y:S02]  /*9e10*/  SYNCS.PHASECHK.TRANS64.TRYWAIT P0, [R0+URZ], R3 ;  /* 0x00000003000075a7 */ /* 0x0022a400080011ff */
[----:B--2---:R-:W-:Y:S05]  /*9e20*/  @!P0 NANOSLEEP.SYNCS 0x989680 ;  /* 0x009896800000895d */ /* 0x004fea0003900000 */
[----:B------:R-:W2:Y:S02]  /*9e30*/  @!P0 SYNCS.PHASECHK.TRANS64 P0, [R0+URZ], R3 ;  /* 0x00000003000085a7 */ /* 0x000ea400080010ff */
[----:B--2---:R-:W-:Y:S05]  /*9e40*/  @!P0 BRA `(.L_x_170) ;  /* 0xfffffffc00f08947 */ /* 0x004fea000383ffff */
[----:B------:R-:W-:Y:S05]  /*9e50*/  BRA `(.L_x_171) ;  /* 0xffffff9400707947 */ /* 0x000fea000383ffff */
.L_x_61:
[----:B------:R-:W-:-:S07]  /*9e60*/  MOV R0, UR5 ;  /* 0x0000000500007c02 */ /* 0x000fce0008000f00 */
.L_x_172:
[----:B-1----:R1:W2:Y:S02]  /*9e70*/  SYNCS.PHASECHK.TRANS64.TRYWAIT P0, [R0+URZ], R3 ;  /* 0x00000003000075a7 */ /* 0x0022a400080011ff */
[----:B--2---:R-:W-:Y:S05]  /*9e80*/  @!P0 NANOSLEEP.SYNCS 0x989680 ;  /* 0x009896800000895d */ /* 0x004fea0003900000 */
[----:B------:R-:W2:Y:S02]  /*9e90*/  @!P0 SYNCS.PHASECHK.TRANS64 P0, [R0+URZ], R3 ;  /* 0x00000003000085a7 */ /* 0x000ea400080010ff */
[----:B--2---:R-:W-:Y:S05]  /*9ea0*/  @!P0 BRA `(.L_x_172) ;  /* 0xfffffffc00f08947 */ /* 0x004fea000383ffff */
[----:B------:R-:W-:Y:S05]  /*9eb0*/  BRA `(.L_x_173) ;  /* 0xffffff94007c7947 */ /* 0x000fea000383ffff */
.L_x_62:
[----:B------:R-:W-:-:S07]  /*9ec0*/  MOV R0, UR5 ;  /* 0x0000000500007c02 */ /* 0x000fce0008000f00 */
.L_x_174:
[----:B-1----:R1:W2:Y:S02]  /*9ed0*/  SYNCS.PHASECHK.TRANS64.TRYWAIT P0, [R0+URZ], R3 ;  /* 0x00000003000075a7 */ /* 0x0022a400080011ff */
[----:B--2---:R-:W-:Y:S05]  /*9ee0*/  @!P0 NANOSLEEP.SYNCS 0x989680 ;  /* 0x009896800000895d */ /* 0x004fea0003900000 */
[----:B------:R-:W2:Y:S02]  /*9ef0*/  @!P0 SYNCS.PHASECHK.TRANS64 P0, [R0+URZ], R3 ;  /* 0x00000003000085a7 */ /* 0x000ea400080010ff */
[----:B--2---:R-:W-:Y:S05]  /*9f00*/  @!P0 BRA `(.L_x_174) ;  /* 0xfffffffc00f08947 */ /* 0x004fea000383ffff */
[----:B------:R-:W-:Y:S05]  /*9f10*/  BRA `(.L_x_175) ;  /* 0xffffff9400887947 */ /* 0x000fea000383ffff */
.L_x_63:
[----:B------:R-:W-:-:S07]  /*9f20*/  MOV R0, UR5 ;  /* 0x0000000500007c02 */ /* 0x000fce0008000f00 */
.L_x_176:
[----:B-1----:R1:W2:Y:S02]  /*9f30*/  SYNCS.PHASECHK.TRANS64.TRYWAIT P0, [R0+URZ], R3 ;  /* 0x00000003000075a7 */ /* 0x0022a400080011ff */
[----:B--2---:R-:W-:Y:S05]  /*9f40*/  @!P0 NANOSLEEP.SYNCS 0x989680 ;  /* 0x009896800000895d */ /* 0x004fea0003900000 */
[----:B------:R-:W2:Y:S02]  /*9f50*/  @!P0 SYNCS.PHASECHK.TRANS64 P0, [R0+URZ], R3 ;  /* 0x00000003000085a7 */ /* 0x000ea400080010ff */
[----:B--2---:R-:W-:Y:S05]  /*9f60*/  @!P0 BRA `(.L_x_176) ;  /* 0xfffffffc00f08947 */ /* 0x004fea000383ffff */
[----:B------:R-:W-:Y:S05]  /*9f70*/  BRA `(.L_x_177) ;  /* 0xffffff9400947947 */ /* 0x000fea000383ffff */
.L_x_64:
[----:B------:R-:W-:-:S07]  /*9f80*/  MOV R0, UR5 ;  /* 0x0000000500007c02 */ /* 0x000fce0008000f00 */
.L_x_178:
[----:B-1----:R1:W2:Y:S02]  /*9f90*/  SYNCS.PHASECHK.TRANS64.TRYWAIT P0, [R0+URZ], R3 ;  /* 0x00000003000075a7 */ /* 0x0022a400080011ff */
[----:B--2---:R-:W-:Y:S05]  /*9fa0*/  @!P0 NANOSLEEP.SYNCS 0x989680 ;  /* 0x009896800000895d */ /* 0x004fea0003900000 */
[----:B------:R-:W2:Y:S02]  /*9fb0*/  @!P0 SYNCS.PHASECHK.TRANS64 P0, [R0+URZ], R3 ;  /* 0x00000003000085a7 */ /* 0x000ea400080010ff */
[----:B--2---:R-:W-:Y:S05]  /*9fc0*/  @!P0 BRA `(.L_x_178) ;  /* 0xfffffffc00f08947 */ /* 0x004fea000383ffff */
[----:B------:R-:W-:Y:S05]  /*9fd0*/  BRA `(.L_x_179) ;  /* 0xffffff9400a07947 */ /* 0x000fea000383ffff */
.L_x_65:
[----:B------:R-:W-:-:S07]  /*9fe0*/  MOV R0, UR5 ;  /* 0x0000000500007c02 */ /* 0x000fce0008000f00 */
.L_x_180:
[----:B-1----:R1:W2:Y:S02]  /*9ff0*/  SYNCS.PHASECHK.TRANS64.TRYWAIT P0, [R0+URZ], R3 ;  /* 0x00000003000075a7 */ /* 0x0022a400080011ff */
[----:B--2---:R-:W-:Y:S05]  /*a000*/  @!P0 NANOSLEEP.SYNCS 0x989680 ;  /* 0x009896800000895d */ /* 0x004fea0003900000 */
[----:B------:R-:W2:Y:S02]  /*a010*/  @!P0 SYNCS.PHASECHK.TRANS64 P0, [R0+URZ], R3 ;  /* 0x00000003000085a7 */ /* 0x000ea400080010ff */
[----:B--2---:R-:W-:Y:S05]  /*a020*/  @!P0 BRA `(.L_x_180) ;  /* 0xfffffffc00f08947 */ /* 0x004fea000383ffff */
[----:B------:R-:W-:Y:S05]  /*a030*/  BRA `(.L_x_181) ;  /* 0xffffff9400ac7947 */ /* 0x000fea000383ffff */
.L_x_66:
[----:B------:R-:W-:-:S07]  /*a040*/  MOV R0, UR5 ;  /* 0x0000000500007c02 */ /* 0x000fce0008000f00 */
.L_x_182:
[----:B-1----:R1:W2:Y:S02]  /*a050*/  SYNCS.PHASECHK.TRANS64.TRYWAIT P0, [R0+URZ], R3 ;  /* 0x00000003000075a7 */ /* 0x0022a400080011ff */
[----:B--2---:R-:W-:Y:S05]  /*a060*/  @!P0 NANOSLEEP.SYNCS 0x989680 ;  /* 0x009896800000895d */ /* 0x004fea0003900000 */
[----:B------:R-:W2:Y:S02]  /*a070*/  @!P0 SYNCS.PHASECHK.TRANS64 P0, [R0+URZ], R3 ;  /* 0x00000003000085a7 */ /* 0x000ea400080010ff */
[----:B--2---:R-:W-:Y:S05]  /*a080*/  @!P0 BRA `(.L_x_182) ;  /* 0xfffffffc00f08947 */ /* 0x004fea000383ffff */
[----:B------:R-:W-:Y:S05]  /*a090*/  BRA `(.L_x_183) ;  /* 0xffffff9400b87947 */ /* 0x000fea000383ffff */
.L_x_69:
[----:B-1----:R1:W2:Y:S02]  /*a0a0*/  SYNCS.PHASECHK.TRANS64.TRYWAIT P0, [R2+URZ+0x210], R5 ;  /* 0x00021005020075a7 */ /* 0x0022a400080011ff */
[----:B--2---:R-:W-:Y:S05]  /*a0b0*/  @!P0 NANOSLEEP.SYNCS 0x989680 ;  /* 0x009896800000895d */ /* 0x004fea0003900000 */
[----:B------:R-:W2:Y:S02]  /*a0c0*/  @!P0 SYNCS.PHASECHK.TRANS64 P0, [R2+URZ+0x210], R5 ;  /* 0x00021005020085a7 */ /* 0x000ea400080010ff */
[----:B--2---:R-:W-:Y:S05]  /*a0d0*/  @!P0 BRA `(.L_x_69) ;  /* 0xfffffffc00f08947 */ /* 0x004fea000383ffff */
[----:B------:R-:W-:Y:S05]  /*a0e0*/  BRA `(.L_x_184) ;  /* 0xffffff9800147947 */ /* 0x000fea000383ffff */
.L_x_70:
[----:B------:R-:W-:-:S07]  /*a0f0*/  MOV R2, UR4 ;  /* 0x0000000400027c02 */ /* 0x000fce0008000f00 */
.L_x_185:
[----:B-1----:R1:W2:Y:S02]  /*a100*/  SYNCS.PHASECHK.TRANS64.TRYWAIT P0, [R2+URZ+0x1c0], R5 ;  /* 0x0001c005020075a7 */ /* 0x0022a400080011ff */
[----:B--2---:R-:W-:Y:S05]  /*a110*/  @!P0 NANOSLEEP.SYNCS 0x989680 ;  /* 0x009896800000895d */ /* 0x004fea0003900000 */
[----:B------:R-:W2:Y:S02]  /*a120*/  @!P0 SYNCS.PHASECHK.TRANS64 P0, [R2+URZ+0x1c0], R5 ;  /* 0x0001c005020085a7 */ /* 0x000ea400080010ff */
[----:B--2---:R-:W-:Y:S05]  /*a130*/  @!P0 BRA `(.L_x_185) ;  /* 0xfffffffc00f08947 */ /* 0x004fea000383ffff */
[----:B------:R-:W-:Y:S05]  /*a140*/  BRA `(.L_x_186) ;  /* 0xffffff9800247947 */ /* 0x000fea000383ffff */
.L_x_71:
[----:B-1----:R1:W2:Y:S02]  /*a150*/  SYNCS.PHASECHK.TRANS64.TRYWAIT P1, [R2+URZ+0x1b0], R5 ;  /* 0x0001b005020075a7 */ /* 0x0022a400080211ff */
[----:B--2---:R-:W-:Y:S05]  /*a160*/  @!P1 NANOSLEEP.SYNCS 0x989680 ;  /* 0x009896800000995d */ /* 0x004fea0003900000 */
[----:B------:R-:W2:Y:S02]  /*a170*/  @!P1 SYNCS.PHASECHK.TRANS64 P1, [R2+URZ+0x1b0], R5 ;  /* 0x0001b005020095a7 */ /* 0x000ea400080210ff */
[----:B--2---:R-:W-:Y:S05]  /*a180*/  @!P1 BRA `(.L_x_71) ;  /* 0xfffffffc00f09947 */ /* 0x004fea000383ffff */
[----:B------:R-:W-:Y:S05]  /*a190*/  BRA `(.L_x_187) ;  /* 0xffffff9800547947 */ /* 0x000fea000383ffff */
.L_x_74:
[----:B------:R-:W-:-:S07]  /*a1a0*/  MOV R0, UR4 ;  /* 0x0000000400007c02 */ /* 0x000fce0008000f00 */
.L_x_188:
[----:B-1----:R1:W2:Y:S02]  /*a1b0*/  SYNCS.PHASECHK.TRANS64.TRYWAIT P0, [R0+URZ+0x1c0], R3 ;  /* 0x0001c003000075a7 */ /* 0x0022a400080011ff */
[----:B--2---:R-:W-:Y:S05]  /*a1c0*/  @!P0 NANOSLEEP.SYNCS 0x989680 ;  /* 0x009896800000895d */ /* 0x004fea0003900000 */
[----:B------:R-:W2:Y:S02]  /*a1d0*/  @!P0 SYNCS.PHASECHK.TRANS64 P0, [R0+URZ+0x1c0], R3 ;  /* 0x0001c003000085a7 */ /* 0x000ea400080010ff */
[----:B--2---:R-:W-:Y:S05]  /*a1e0*/  @!P0 BRA `(.L_x_188) ;  /* 0xfffffffc00f08947 */ /* 0x004fea000383ffff */
[----:B------:R-:W-:Y:S05]  /*a1f0*/  BRA `(.L_x_73) ;  /* 0xffffff9800a87947 */ /* 0x000fea000383ffff */
.L_x_81:
[----:B-1----:R1:W2:Y:S02]  /*a200*/  SYNCS.PHASECHK.TRANS64.TRYWAIT P1, [R0+URZ+0x1b0], R5 ;  /* 0x0001b005000075a7 */ /* 0x0022a400080211ff */
[----:B--2---:R-:W-:Y:S05]  /*a210*/  @!P1 NANOSLEEP.SYNCS 0x989680 ;  /* 0x009896800000995d */ /* 0x004fea0003900000 */
[----:B------:R-:W2:Y:S02]  /*a220*/  @!P1 SYNCS.PHASECHK.TRANS64 P1, [R0+URZ+0x1b0], R5 ;  /* 0x0001b005000095a7 */ /* 0x000ea400080210ff */
[----:B--2---:R-:W-:Y:S05]  /*a230*/  @!P1 BRA `(.L_x_81) ;  /* 0xfffffffc00f09947 */ /* 0x004fea000383ffff */
[----:B------:R-:W-:Y:S05]  /*a240*/  BRA `(.L_x_189) ;  /* 0xffffffa000047947 */ /* 0x000fea000383ffff */
.L_x_82:
[----:B------:R-:W-:-:S07]  /*a250*/  MOV R3, UR18 ;  /* 0x0000001200037c02 */ /* 0x000fce0008000f00 */
.L_x_190:
[----:B-1----:R1:W2:Y:S02]  /*a260*/  SYNCS.PHASECHK.TRANS64.TRYWAIT P0, [R3+URZ+0x1f0], R0 ;  /* 0x0001f000030075a7 */ /* 0x0022a400080011ff */
[----:B--2---:R-:W-:Y:S05]  /*a270*/  @!P0 NANOSLEEP.SYNCS 0x989680 ;  /* 0x009896800000895d */ /* 0x004fea0003900000 */
[----:B------:R-:W2:Y:S02]  /*a280*/  @!P0 SYNCS.PHASECHK.TRANS64 P0, [R3+URZ+0x1f0], R0 ;  /* 0x0001f000030085a7 */ /* 0x000ea400080010ff */
[----:B--2---:R-:W-:Y:S05]  /*a290*/  @!P0 BRA `(.L_x_190) ;  /* 0xfffffffc00f08947 */ /* 0x004fea000383ffff */
[----:B------:R-:W-:Y:S05]  /*a2a0*/  BRA `(.L_x_191) ;  /* 0xffffffa000387947 */ /* 0x000fea000383ffff */
.L_x_85:
[----:B------:R-:W-:Y:S07]  /*a2b0*/  MOV R0, UR6 ;  /* 0x0000000600007c02 */ /* 0x000fee0008000f00 */
.L_x_192:
[----:B-1----:R1:W2:Y:S02]  /*a2c0*/  SYNCS.PHASECHK.TRANS64.TRYWAIT P0, [R0+URZ], R3 ;  /* 0x00000003000075a7 */ /* 0x0022a400080011ff */
[----:B--2---:R-:W-:Y:S05]  /*a2d0*/  @!P0 NANOSLEEP.SYNCS 0x989680 ;  /* 0x009896800000895d */ /* 0x004fea0003900000 */
[----:B------:R-:W2:Y:S02]  /*a2e0*/  @!P0 SYNCS.PHASECHK.TRANS64 P0, [R0+URZ], R3 ;  /* 0x00000003000085a7 */ /* 0x000ea400080010ff */
[----:B--2---:R-:W-:Y:S05]  /*a2f0*/  @!P0 BRA `(.L_x_192) ;  /* 0xfffffffc00f08947 */ /* 0x004fea000383ffff */
[----:B------:R-:W-:Y:S05]  /*a300*/  BRA `(.L_x_84) ;  /* 0xffffffa000587947 */ /* 0x000fea000383ffff */
.L_x_88:
[----:B------:R-:W-:-:S07]  /*a310*/  MOV R0, UR4 ;  /* 0x0000000400007c02 */ /* 0x000fce0008000f00 */
.L_x_193:
[----:B--2---:R2:W4:Y:S02]  /*a320*/  SYNCS.PHASECHK.TRANS64.TRYWAIT P0, [R0+URZ], R3 ;  /* 0x00000003000075a7 */ /* 0x00452400080011ff */
[----:B----4-:R-:W-:Y:S05]  /*a330*/  @!P0 NANOSLEEP.SYNCS 0x989680 ;  /* 0x009896800000895d */ /* 0x010fea0003900000 */
[----:B------:R-:W4:Y:S02]  /*a340*/  @!P0 SYNCS.PHASECHK.TRANS64 P0, [R0+URZ], R3 ;  /* 0x00000003000085a7 */ /* 0x000f2400080010ff */
[----:B----4-:R-:W-:Y:S05]  /*a350*/  @!P0 BRA `(.L_x_193) ;  /* 0xfffffffc00f08947 */ /* 0x010fea000383ffff */
[----:B------:R-:W-:Y:S05]  /*a360*/  BRA `(.L_x_194) ;  /* 0xffffffa000f87947 */ /* 0x000fea000383ffff */
.L_x_89:
[----:B------:R-:W-:-:S07]  /*a370*/  MOV R0, UR5 ;  /* 0x0000000500007c02 */ /* 0x000fce0008000f00 */
.L_x_195:
[----:B-1----:R1:W2:Y:S02]  /*a380*/  SYNCS.PHASECHK.TRANS64.TRYWAIT P0, [R0+URZ], R3 ;  /* 0x00000003000075a7 */ /* 0x0022a400080011ff */
[----:B--2---:R-:W-:Y:S05]  /*a390*/  @!P0 NANOSLEEP.SYNCS 0x989680 ;  /* 0x009896800000895d */ /* 0x004fea0003900000 */
[----:B------:R-:W2:Y:S02]  /*a3a0*/  @!P0 SYNCS.PHASECHK.TRANS64 P0, [R0+URZ], R3 ;  /* 0x00000003000085a7 */ /* 0x000ea400080010ff */
[----:B--2---:R-:W-:Y:S05]  /*a3b0*/  @!P0 BRA `(.L_x_195) ;  /* 0xfffffffc00f08947 */ /* 0x004fea000383ffff */
[----:B------:R-:W-:Y:S05]  /*a3c0*/  BRA `(.L_x_196) ;  /* 0xffffffa400047947 */ /* 0x000fea000383ffff */
.L_x_90:
[----:B------:R-:W-:-:S07]  /*a3d0*/  MOV R0, UR5 ;  /* 0x0000000500007c02 */ /* 0x000fce0008000f00 */
.L_x_197:
[----:B-1----:R1:W2:Y:S02]  /*a3e0*/  SYNCS.PHASECHK.TRANS64.TRYWAIT P0, [R0+URZ], R3 ;  /* 0x00000003000075a7 */ /* 0x0022a400080011ff */
[----:B--2---:R-:W-:Y:S05]  /*a3f0*/  @!P0 NANOSLEEP.SYNCS 0x989680 ;  /* 0x009896800000895d */ /* 0x004fea0003900000 */
[----:B------:R-:W2:Y:S02]  /*a400*/  @!P0 SYNCS.PHASECHK.TRANS64 P0, [R0+URZ], R3 ;  /* 0x00000003000085a7 */ /* 0x000ea400080010ff */
[----:B--2---:R-:W-:Y:S05]  /*a410*/  @!P0 BRA `(.L_x_197) ;  /* 0xfffffffc00f08947 */ /* 0x004fea000383ffff */
[----:B------:R-:W-:Y:S05]  /*a420*/  BRA `(.L_x_198) ;  /* 0xffffffa400107947 */ /* 0x000fea000383ffff */
.L_x_91:
[----:B------:R-:W-:-:S07]  /*a430*/  MOV R0, UR4 ;  /* 0x0000000400007c02 */ /* 0x000fce0008000f00 */
.L_x_199:
[----:B-1----:R1:W2:Y:S02]  /*a440*/  SYNCS.PHASECHK.TRANS64.TRYWAIT P0, [R0+URZ], R3 ;  /* 0x00000003000075a7 */ /* 0x0022a400080011ff */
[----:B--2---:R-:W-:Y:S05]  /*a450*/  @!P0 NANOSLEEP.SYNCS 0x989680 ;  /* 0x009896800000895d */ /* 0x004fea0003900000 */
[----:B------:R-:W2:Y:S02]  /*a460*/  @!P0 SYNCS.PHASECHK.TRANS64 P0, [R0+URZ], R3 ;  /* 0x00000003000085a7 */ /* 0x000ea400080010ff */
[----:B--2---:R-:W-:Y:S05]  /*a470*/  @!P0 BRA `(.L_x_199) ;  /* 0xfffffffc00f08947 */ /* 0x004fea000383ffff */
[----:B------:R-:W-:Y:S05]  /*a480*/  BRA `(.L_x_200) ;  /* 0xffffffa4001c7947 */ /* 0x000fea000383ffff */
.L_x_96:
[----:B--2---:R2:W3:Y:S02]  /*a490*/  SYNCS.PHASECHK.TRANS64.TRYWAIT P0, [R12+URZ+0x1b0], R9 ;  /* 0x0001b0090c0075a7 */ /* 0x0044e400080011ff */
[----:B---3--:R-:W-:Y:S05]  /*a4a0*/  @!P0 NANOSLEEP.SYNCS 0x989680 ;  /* 0x009896800000895d */ /* 0x008fea0003900000 */
[----:B------:R-:W3:Y:S02]  /*a4b0*/  @!P0 SYNCS.PHASECHK.TRANS64 P0, [R12+URZ+0x1b0], R9 ;  /* 0x0001b0090c0085a7 */ /* 0x000ee400080010ff */
[----:B---3--:R-:W-:Y:S05]  /*a4c0*/  @!P0 BRA `(.L_x_96) ;  /* 0xfffffffc00f08947 */ /* 0x008fea000383ffff */
[----:B------:R-:W-:Y:S05]  /*a4d0*/  BRA `(.L_x_201) ;  /* 0xffffffa800347947 */ /* 0x000fea000383ffff */
.L_x_99:
[----:B------:R-:W-:Y:S07]  /*a4e0*/  MOV R0, UR21 ;  /* 0x0000001500007c02 */ /* 0x000fee0008000f00 */
.L_x_202:
[----:B--2---:R2:W3:Y:S02]  /*a4f0*/  SYNCS.PHASECHK.TRANS64.TRYWAIT P2, [R0+URZ+0x1a8], R11 ;  /* 0x0001a80b000075a7 */ /* 0x0044e400080411ff */
[----:B---3--:R-:W-:Y:S05]  /*a500*/  @!P2 NANOSLEEP.SYNCS 0x989680 ;  /* 0x009896800000a95d */ /* 0x008fea0003900000 */
[----:B------:R-:W3:Y:S02]  /*a510*/  @!P2 SYNCS.PHASECHK.TRANS64 P2, [R0+URZ+0x1a8], R11 ;  /* 0x0001a80b0000a5a7 */ /* 0x000ee400080410ff */
[----:B---3--:R-:W-:Y:S05]  /*a520*/  @!P2 BRA `(.L_x_202) ;  /* 0xfffffffc00f0a947 */ /* 0x008fea000383ffff */
[----:B------:R-:W-:Y:S05]  /*a530*/  BRA `(.L_x_98) ;  /* 0xffffffac009c7947 */ /* 0x000fea000383ffff */
.L_x_102:
[----:B--2---:R-:W-:Y:S07]  /*a540*/  MOV R0, UR21 ;  /* 0x0000001500007c02 */ /* 0x004fee0008000f00 */
.L_x_203:
[----:B--2---:R2:W3:Y:S02]  /*a550*/  SYNCS.PHASECHK.TRANS64.TRYWAIT P0, [R0+URZ+0x190], R9 ;  /* 0x00019009000075a7 */ /* 0x0044e400080011ff */
[----:B---3--:R-:W-:Y:S05]  /*a560*/  @!P0 NANOSLEEP.SYNCS 0x989680 ;  /* 0x009896800000895d */ /* 0x008fea0003900000 */
[----:B------:R-:W3:Y:S02]  /*a570*/  @!P0 SYNCS.PHASECHK.TRANS64 P0, [R0+URZ+0x190], R9 ;  /* 0x00019009000085a7 */ /* 0x000ee400080010ff */
[----:B---3--:R-:W-:Y:S05]  /*a580*/  @!P0 BRA `(.L_x_203) ;  /* 0xfffffffc00f08947 */ /* 0x008fea000383ffff */
[----:B------:R-:W-:Y:S05]  /*a590*/  BRA `(.L_x_204) ;  /* 0xffffffac00f87947 */ /* 0x000fea000383ffff */
.L_x_103:
[----:B------:R-:W-:Y:S07]  /*a5a0*/  MOV R0, UR21 ;  /* 0x0000001500007c02 */ /* 0x000fee0008000f00 */
.L_x_205:
[----:B--2---:R2:W3:Y:S02]  /*a5b0*/  SYNCS.PHASECHK.TRANS64.TRYWAIT P0, [R0+URZ+0x198], R9 ;  /* 0x00019809000075a7 */ /* 0x0044e400080011ff */
[----:B---3--:R-:W-:Y:S05]  /*a5c0*/  @!P0 NANOSLEEP.SYNCS 0x989680 ;  /* 0x009896800000895d */ /* 0x008fea0003900000 */
[----:B------:R-:W3:Y:S02]  /*a5d0*/  @!P0 SYNCS.PHASECHK.TRANS64 P0, [R0+URZ+0x198], R9 ;  /* 0x00019809000085a7 */ /* 0x000ee400080010ff */
[----:B---3--:R-:W-:Y:S05]  /*a5e0*/  @!P0 BRA `(.L_x_205) ;  /* 0xfffffffc00f08947 */ /* 0x008fea000383ffff */
[----:B------:R-:W-:Y:S05]  /*a5f0*/  BRA `(.L_x_206) ;  /* 0xffffffb000347947 */ /* 0x000fea000383ffff */
.L_x_105:
[----:B------:R-:W-:-:S07]  /*a600*/  MOV R0, UR21 ;  /* 0x0000001500007c02 */ /* 0x000fce0008000f00 */
.L_x_207:
[----:B---3--:R3:W4:Y:S02]  /*a610*/  SYNCS.PHASECHK.TRANS64.TRYWAIT P0, [R0+URZ+0x190], R3 ;  /* 0x00019003000075a7 */ /* 0x00872400080011ff */
[----:B----4-:R-:W-:Y:S05]  /*a620*/  @!P0 NANOSLEEP.SYNCS 0x989680 ;  /* 0x009896800000895d */ /* 0x010fea0003900000 */
[----:B------:R-:W4:Y:S02]  /*a630*/  @!P0 SYNCS.PHASECHK.TRANS64 P0, [R0+URZ+0x190], R3 ;  /* 0x00019003000085a7 */ /* 0x000f2400080010ff */
[----:B----4-:R-:W-:Y:S05]  /*a640*/  @!P0 BRA `(.L_x_207) ;  /* 0xfffffffc00f08947 */ /* 0x010fea000383ffff */
[----:B------:R-:W-:Y:S05]  /*a650*/  BRA `(.L_x_208) ;  /* 0xffffffb000a87947 */ /* 0x000fea000383ffff */
.L_x_107:
[----:B-1----:R1:W2:Y:S02]  /*a660*/  SYNCS.PHASECHK.TRANS64.TRYWAIT P0, [R3+URZ+0x1b0], R0 ;  /* 0x0001b000030075a7 */ /* 0x0022a400080011ff */
[----:B--2---:R-:W-:Y:S05]  /*a670*/  @!P0 NANOSLEEP.SYNCS 0x989680 ;  /* 0x009896800000895d */ /* 0x004fea0003900000 */
[----:B------:R-:W2:Y:S02]  /*a680*/  @!P0 SYNCS.PHASECHK.TRANS64 P0, [R3+URZ+0x1b0], R0 ;  /* 0x0001b000030085a7 */ /* 0x000ea400080010ff */
[----:B--2---:R-:W-:Y:S05]  /*a690*/  @!P0 BRA `(.L_x_107) ;  /* 0xfffffffc00f08947 */ /* 0x004fea000383ffff */
[----:B------:R-:W-:Y:S05]  /*a6a0*/  BRA `(.L_x_209) ;  /* 0xffffffb400687947 */ /* 0x000fea000383ffff */
.L_x_118:
[----:B-1----:R1:W2:Y:S02]  /*a6b0*/  SYNCS.PHASECHK.TRANS64.TRYWAIT P1, [R3+URZ+0x180], R0 ;  /* 0x00018000030075a7 */ /* 0x0022a400080211ff */
[----:B--2---:R-:W-:Y:S05]  /*a6c0*/  @!P1 NANOSLEEP.SYNCS 0x989680 ;  /* 0x009896800000995d */ /* 0x004fea0003900000 */
[----:B------:R-:W2:Y:S02]  /*a6d0*/  @!P1 SYNCS.PHASECHK.TRANS64 P1, [R3+URZ+0x180], R0 ;  /* 0x00018000030095a7 */ /* 0x000ea400080210ff */
[----:B--2---:R-:W-:Y:S05]  /*a6e0*/  @!P1 BRA `(.L_x_118) ;  /* 0xfffffffc00f09947 */ /* 0x004fea000383ffff */
[----:B------:R-:W-:Y:S05]  /*a6f0*/  BRA `(.L_x_117) ;  /* 0xffffffc000e47947 */ /* 0x000fea000383ffff */
.L_x_120:
[----:B--2---:R2:W4:Y:S02]  /*a700*/  SYNCS.PHASECHK.TRANS64.TRYWAIT P0, [R186+URZ+0x1d0], R5 ;  /* 0x0001d005ba0075a7 */ /* 0x00452400080011ff */
[----:B----4-:R-:W-:Y:S05]  /*a710*/  @!P0 NANOSLEEP.SYNCS 0x989680 ;  /* 0x009896800000895d */ /* 0x010fea0003900000 */
[----:B------:R-:W4:Y:S02]  /*a720*/  @!P0 SYNCS.PHASECHK.TRANS64 P0, [R186+URZ+0x1d0], R5 ;  /* 0x0001d005ba0085a7 */ /* 0x000f2400080010ff */
[----:B----4-:R-:W-:Y:S05]  /*a730*/  @!P0 BRA `(.L_x_120) ;  /* 0xfffffffc00f08947 */ /* 0x010fea000383ffff */
[----:B------:R-:W-:Y:S05]  /*a740*/  BRA `(.L_x_119) ;  /* 0xffffffc400407947 */ /* 0x000fea000383ffff */
.L_x_129:
[----:B--2---:R2:W3:Y:S02]  /*a750*/  SYNCS.PHASECHK.TRANS64.TRYWAIT P0, [R193+URZ+0x180], R0 ;  /* 0x00018000c10075a7 */ /* 0x0044e400080011ff */
[----:B---3--:R-:W-:Y:S05]  /*a760*/  @!P0 NANOSLEEP.SYNCS 0x989680 ;  /* 0x009896800000895d */ /* 0x008fea0003900000 */
[----:B------:R-:W3:Y:S02]  /*a770*/  @!P0 SYNCS.PHASECHK.TRANS64 P0, [R193+URZ+0x180], R0 ;  /* 0x00018000c10085a7 */ /* 0x000ee400080010ff */
[----:B---3--:R-:W-:Y:S05]  /*a780*/  @!P0 BRA `(.L_x_129) ;  /* 0xfffffffc00f08947 */ /* 0x008fea000383ffff */
[----:B------:R-:W-:Y:S05]  /*a790*/  BRA `(.L_x_128) ;  /* 0xffffffd8004c7947 */ /* 0x000fea000383ffff */
        .weak           $__internal_0_$__cuda_sm10x_tcgen05_guardrail_trap_col_being_dealloced_not_returned_by_alloc
        .type           $__internal_0_$__cuda_sm10x_tcgen05_guardrail_trap_col_being_dealloced_not_returned_by_alloc,@function
        .size           $__internal_0_$__cuda_sm10x_tcgen05_guardrail_trap_col_being_dealloced_not_returned_by_alloc,($__internal_1_$__cuda_sm10x_tcgen05_guardrail_trap_phase_invalid_during_alloc - $__internal_0_$__cuda_sm10x_tcgen05_guardrail_trap_col_being_dealloced_not_returned_by_alloc)
$__internal_0_$__cuda_sm10x_tcgen05_guardrail_trap_col_being_dealloced_not_returned_by_alloc:
[----:B------:R-:W-:Y:S05]  /*a7a0*/  BPT.TRAP 0x1 ;  /* 0x000000040000795c */ /* 0x000fea0000300000 */
[----:B------:R-:W-:-:S04]  /*a7b0*/  HFMA2 R3, -RZ, RZ, 0, 0 ;  /* 0x00000000ff037431 */ /* 0x000fc800000001ff */
[----:B------:R-:W-:Y:S05]  /*a7c0*/  RET.REL.NODEC R2 `(_ZN7cutlass13device_kernelINS_4gemm6kernel13GemmUniversalIN4cute5tupleIJiiiiEEENS1_10collective13CollectiveMmaINS1_35MainloopSm100TmaUmmaWarpSpecializedILi24ELi2ELi4ENS5_IJNS4_1CILi1EEENSA_ILi8EEESB_EEEEENS5_IJNSA_ILi128EEESF_NSA_ILi32EEEEEENS_12float_e5m2_tENS5_IJlSB_lEEESI_SJ_NS4_8TiledMMAINS4_8MMA_AtomIJNS4_10MMA_TraitsINS4_19SM100_MMA_F8F6F4_SSEJSI_SI_fSF_SF_NS4_17integral_constantINS4_4UMMA5MajorELSQ_0EEESR_NSO_INSP_7ScaleInELSS_0EEEST_EEEEEENS4_6LayoutINS5_IJSB_SB_SB_EEENS5_IJNSA_ILi0EEESY_SY_EEEEENS5_IJNS4_10UnderscoreES11_S11_EEEEENS4_23SM90_TMA_LOAD_MULTICASTENS4_14ComposedLayoutINS4_7SwizzleILi1ELi4ELi3EEENS4_18smem_ptr_flag_bitsILi8EEENSW_INS5_IJSC_SG_EEENS5_IJSG_SB_EEEEEEEvNS4_8identityENS4_13SM90_TMA_LOADES1D_vS1E_EENS_8epilogue10collective18CollectiveEpilogueINS1H_23Sm100TmaWarpSpecializedILi2ELi2ELi64ELb0ELb0EEEJSH_NS5_IJNSW_ISF_SB_EENSW_INSA_ILi64EEESB_EEEEESI_SJ_SI_SJ_NS1H_6fusion15FusionCallbacksIS1L_NS1Q_17LinearCombinationISI_fSI_fLNS_15FloatRoundStyleE2EEESH_S1P_JEEENS4_5SM1004TMEM4LOAD26SM100_TMEM_LOAD_32dp32b64xES1F_NS15_INS16_ILi2ELi4ELi3EEES19_NSW_INS5_IJSC_S1N_EEENS5_IJS1N_SB_EEEEEEENS4_39AutoVectorizingCopyWithAssumedAlignmentILi128EEENS4_14SM90_TMA_STOREES24_S26_S26_EEEvvEEEEvNT_6ParamsE) ;  /* 0xffffff58020c7950 */ /* 0x000fea0003c3ffff */
        .weak           $__internal_1_$__cuda_sm10x_tcgen05_guardrail_trap_phase_invalid_during_alloc
        .type           $__internal_1_$__cuda_sm10x_tcgen05_guardrail_trap_phase_invalid_during_alloc,@function
        .size           $__internal_1_$__cuda_sm10x_tcgen05_guardrail_trap_phase_invalid_during_alloc,($__internal_2_$__cuda_sm10x_tcgen05_guardrail_trap_unallocated_columns_being_dealloced - $__internal_1_$__cuda_sm10x_tcgen05_guardrail_trap_phase_invalid_during_alloc)
$__internal_1_$__cuda_sm10x_tcgen05_guardrail_trap_phase_invalid_during_alloc:
[----:B------:R-:W-:Y:S05]  /*a7d0*/  BPT.TRAP 0x1 ;  /* 0x000000040000795c */ /* 0x000fea0000300000 */
[----:B------:R-:W-:-:S04]  /*a7e0*/  MOV R5, 0x0 ;  /* 0x0000000000057802 */ /* 0x000fc80000000f00 */
[----:B------:R-:W-:Y:S05]  /*a7f0*/  RET.REL.NODEC R4 `(_ZN7cutlass13device_kernelINS_4gemm6kernel13GemmUniversalIN4cute5tupleIJiiiiEEENS1_10collective13CollectiveMmaINS1_35MainloopSm100TmaUmmaWarpSpecializedILi24ELi2ELi4ENS5_IJNS4_1CILi1EEENSA_ILi8EEESB_EEEEENS5_IJNSA_ILi128EEESF_NSA_ILi32EEEEEENS_12float_e5m2_tENS5_IJlSB_lEEESI_SJ_NS4_8TiledMMAINS4_8MMA_AtomIJNS4_10MMA_TraitsINS4_19SM100_MMA_F8F6F4_SSEJSI_SI_fSF_SF_NS4_17integral_constantINS4_4UMMA5MajorELSQ_0EEESR_NSO_INSP_7ScaleInELSS_0EEEST_EEEEEENS4_6LayoutINS5_IJSB_SB_SB_EEENS5_IJNSA_ILi0EEESY_SY_EEEEENS5_IJNS4_10UnderscoreES11_S11_EEEEENS4_23SM90_TMA_LOAD_MULTICASTENS4_14ComposedLayoutINS4_7SwizzleILi1ELi4ELi3EEENS4_18smem_ptr_flag_bitsILi8EEENSW_INS5_IJSC_SG_EEENS5_IJSG_SB_EEEEEEEvNS4_8identityENS4_13SM90_TMA_LOADES1D_vS1E_EENS_8epilogue10collective18CollectiveEpilogueINS1H_23Sm100TmaWarpSpecializedILi2ELi2ELi64ELb0ELb0EEEJSH_NS5_IJNSW_ISF_SB_EENSW_INSA_ILi64EEESB_EEEEESI_SJ_SI_SJ_NS1H_6fusion15FusionCallbacksIS1L_NS1Q_17LinearCombinationISI_fSI_fLNS_15FloatRoundStyleE2EEESH_S1P_JEEENS4_5SM1004TMEM4LOAD26SM100_TMEM_LOAD_32dp32b64xES1F_NS15_INS16_ILi2ELi4ELi3EEES19_NSW_INS5_IJSC_S1N_EEENS5_IJS1N_SB_EEEEEEENS4_39AutoVectorizingCopyWithAssumedAlignmentILi128EEENS4_14SM90_TMA_STOREES24_S26_S26_EEEvvEEEEvNT_6ParamsE) ;  /* 0xffffff5804007950 */ /* 0x000fea0003c3ffff */
        .weak           $__internal_2_$__cuda_sm10x_tcgen05_guardrail_trap_unallocated_columns_being_dealloced
        .type           $__internal_2_$__cuda_sm10x_tcgen05_guardrail_trap_unallocated_columns_being_dealloced,@function
        .size           $__internal_2_$__cuda_sm10x_tcgen05_guardrail_trap_unallocated_columns_being_dealloced,(.L_x_211 - $__internal_2_$__cuda_sm10x_tcgen05_guardrail_trap_unallocated_columns_being_dealloced)
$__internal_2_$__cuda_sm10x_tcgen05_guardrail_trap_unallocated_columns_being_dealloced:
[----:B------:R-:W-:Y:S05]  /*a800*/  BPT.TRAP 0x1 ;  /* 0x000000040000795c */ /* 0x000fea0000300000 */
[----:B------:R-:W-:-:S04]  /*a810*/  HFMA2 R3, -RZ, RZ, 0, 0 ;  /* 0x00000000ff037431 */ /* 0x000fc800000001ff */
[----:B------:R-:W-:Y:S05]  /*a820*/  RET.REL.NODEC R2 `(_ZN7cutlass13device_kernelINS_4gemm6kernel13GemmUniversalIN4cute5tupleIJiiiiEEENS1_10collective13CollectiveMmaINS1_35MainloopSm100TmaUmmaWarpSpecializedILi24ELi2ELi4ENS5_IJNS4_1CILi1EEENSA_ILi8EEESB_EEEEENS5_IJNSA_ILi128EEESF_NSA_ILi32EEEEEENS_12float_e5m2_tENS5_IJlSB_lEEESI_SJ_NS4_8TiledMMAINS4_8MMA_AtomIJNS4_10MMA_TraitsINS4_19SM100_MMA_F8F6F4_SSEJSI_SI_fSF_SF_NS4_17integral_constantINS4_4UMMA5MajorELSQ_0EEESR_NSO_INSP_7ScaleInELSS_0EEEST_EEEEEENS4_6LayoutINS5_IJSB_SB_SB_EEENS5_IJNSA_ILi0EEESY_SY_EEEEENS5_IJNS4_10UnderscoreES11_S11_EEEEENS4_23SM90_TMA_LOAD_MULTICASTENS4_14ComposedLayoutINS4_7SwizzleILi1ELi4ELi3EEENS4_18smem_ptr_flag_bitsILi8EEENSW_INS5_IJSC_SG_EEENS5_IJSG_SB_EEEEEEEvNS4_8identityENS4_13SM90_TMA_LOADES1D_vS1E_EENS_8epilogue10collective18CollectiveEpilogueINS1H_23Sm100TmaWarpSpecializedILi2ELi2ELi64ELb0ELb0EEEJSH_NS5_IJNSW_ISF_SB_EENSW_INSA_ILi64EEESB_EEEEESI_SJ_SI_SJ_NS1H_6fusion15FusionCallbacksIS1L_NS1Q_17LinearCombinationISI_fSI_fLNS_15FloatRoundStyleE2EEESH_S1P_JEEENS4_5SM1004TMEM4LOAD26SM100_TMEM_LOAD_32dp32b64xES1F_NS15_INS16_ILi2ELi4ELi3EEES19_NSW_INS5_IJSC_S1N_EEENS5_IJS1N_SB_EEEEEEENS4_39AutoVectorizingCopyWithAssumedAlignmentILi128EEENS4_14SM90_TMA_STOREES24_S26_S26_EEEvvEEEEvNT_6ParamsE) ;  /* 0xffffff5402f47950 */ /* 0x000fea0003c3ffff */
.L_x_210:
[----:B------:R-:W-:-:S00]  /*a830*/  BRA `(.L_x_210) ;  /* 0xfffffffc00fc7947 */ /* 0x000fc0000383ffff */
[----:B------:R-:W-:-:S00]  /*a840*/  NOP ;  /* 0x0000000000007918 */ /* 0x000fc00000000000 */
        /* <DEDUP_REMOVED lines=11> */
.L_x_211:


//--------------------- .nv.global.init           --------------------------
	.section	.nv.global.init,"aw",@progbits
.nv.global.init:
	.type		$str$27,@object
	.size		$str$27,($str$28 - $str$27)
$str$27:
        /*0000*/ 	.byte	0x28, 0x61, 0x64, 0x64, 0x72, 0x65, 0x73, 0x73, 0x20, 0x26, 0x20, 0x6d, 0x61, 0x73, 0x6b, 0x29
        /*0010*/ 	.byte	0x20, 0x3d, 0x3d, 0x20, 0x30, 0x00
	.type		$str$28,@object
	.size		$str$28,($str$26 - $str$28)
$str$28:
        /*0016*/ 	.byte	0x2f, 0x74, 0x6d, 0x70, 0x2f, 0x63, 0x75, 0x74, 0x6c, 0x61, 0x73, 0x73, 0x5f, 0x73, 0x77, 0x65
        /*0026*/ 	.byte	0x65, 0x70, 0x5f, 0x73, 0x72, 0x63, 0x2f, 0x69, 0x6e, 0x63, 0x6c, 0x75, 0x64, 0x65, 0x2f, 0x63
        /*0036*/ 	.byte	0x75, 0x74, 0x65, 0x2f, 0x70, 0x6f, 0x69, 0x6e, 0x74, 0x65, 0x72, 0x5f, 0x66, 0x6c, 0x61, 0x67
        /*0046*/ 	.byte	0x67, 0x65, 0x64, 0x2e, 0x68, 0x70, 0x70, 0x00
	.type		$str$26,@object
	.size		$str$26,($str$25 - $str$26)
$str$26:
        /*004e*/ 	.byte	0x2f, 0x74, 0x6d, 0x70, 0x2f, 0x63, 0x75, 0x74, 0x6c, 0x61, 0x73, 0x73, 0x5f, 0x73, 0x77, 0x65
        /*005e*/ 	.byte	0x65, 0x70, 0x5f, 0x73, 0x72, 0x63, 0x2f, 0x69, 0x6e, 0x63, 0x6c, 0x75, 0x64, 0x65, 0x2f, 0x63
        /*006e*/ 	.byte	0x75, 0x74, 0x65, 0x2f, 0x61, 0x74, 0x6f, 0x6d, 0x2f, 0x63, 0x6f, 0x70, 0x79, 0x5f, 0x74, 0x72
        /*007e*/ 	.byte	0x61, 0x69, 0x74, 0x73, 0x5f, 0x73, 0x6d, 0x31, 0x30, 0x30, 0x2e, 0x68, 0x70, 0x70, 0x00
	.type		$str$25,@object
	.size		$str$25,(__unnamed_1 - $str$25)
$str$25:
        /*008d*/ 	.byte	0x28, 0x28, 0x75, 0x69, 0x6e, 0x74, 0x33, 0x32, 0x5f, 0x74, 0x28, 0x74, 0x68, 0x72, 0x65, 0x61
        /*009d*/ 	.byte	0x64, 0x49, 0x64, 0x78, 0x2e, 0x78, 0x29, 0x20, 0x2f, 0x20, 0x33, 0x32, 0x29, 0x20, 0x25, 0x20
        /*00ad*/ 	.byte	0x34, 0x29, 0x20, 0x3d, 0x3d, 0x20, 0x28, 0x28, 0x28, 0x74, 0x6d, 0x65, 0x6d, 0x5f, 0x61, 0x64
        /*00bd*/ 	.byte	0x64, 0x72, 0x20, 0x3e, 0x3e, 0x20, 0x31, 0x36, 0x29, 0x20, 0x2f, 0x20, 0x33, 0x32, 0x29, 0x20
        /*00cd*/ 	.byte	0x25, 0x20, 0x34, 0x29, 0x00
	.type		__unnamed_1,@object
	.size		__unnamed_1,(__unnamed_2 - __unnamed_1)
__unnamed_1:
        /*00d2*/ 	.byte	0x61, 0x75, 0x74, 0x6f, 0x20, 0x63, 0x75, 0x74, 0x65, 0x3a, 0x3a, 0x61, 0x73, 0x5f, 0x70, 0x6f
        /* <DEDUP_REMOVED lines=24> */
        /*0262*/ 	.byte	0x43, 0x3c, 0x38, 0x31, 0x39, 0x32, 0x3e, 0x3e, 0x3e, 0x3e, 0x5d, 0x00
	.type		__unnamed_2,@object
	.size		__unnamed_2,(.L_2 - __unnamed_2)
__unnamed_2:
        /* <DEDUP_REMOVED lines=42> */
        /*050e*/ 	.byte	0x3e, 0x3e, 0x3e, 0x3e, 0x5d, 0x00
.L_2:


//--------------------- .nv.shared._ZN7cutlass13device_kernelINS_4gemm6kernel13GemmUniversalIN4cute5tupleIJiiiiEEENS1_10collective13CollectiveMmaINS1_35MainloopSm100TmaUmmaWarpSpecializedILi24ELi2ELi4ENS5_IJNS4_1CILi1EEENSA_ILi8EEESB_EEEEENS5_IJNSA_ILi128EEESF_NSA_ILi32EEEEEENS_12float_e5m2_tENS5_IJlSB_lEEESI_SJ_NS4_8TiledMMAINS4_8MMA_AtomIJNS4_10MMA_TraitsINS4_19SM100_MMA_F8F6F4_SSEJSI_SI_fSF_SF_NS4_17integral_constantINS4_4UMMA5MajorELSQ_0EEESR_NSO_INSP_7ScaleInELSS_0EEEST_EEEEEENS4_6LayoutINS5_IJSB_SB_SB_EEENS5_IJNSA_ILi0EEESY_SY_EEEEENS5_IJNS4_10UnderscoreES11_S11_EEEEENS4_23SM90_TMA_LOAD_MULTICASTENS4_14ComposedLayoutINS4_7SwizzleILi1ELi4ELi3EEENS4_18smem_ptr_flag_bitsILi8EEENSW_INS5_IJSC_SG_EEENS5_IJSG_SB_EEEEEEEvNS4_8identityENS4_13SM90_TMA_LOADES1D_vS1E_EENS_8epilogue10collective18CollectiveEpilogueINS1H_23Sm100TmaWarpSpecializedILi2ELi2ELi64ELb0ELb0EEEJSH_NS5_IJNSW_ISF_SB_EENSW_INSA_ILi64EEESB_EEEEESI_SJ_SI_SJ_NS1H_6fusion15FusionCallbacksIS1L_NS1Q_17LinearCombinationISI_fSI_fLNS_15FloatRoundStyleE2EEESH_S1P_JEEENS4_5SM1004TMEM4LOAD26SM100_TMEM_LOAD_32dp32b64xES1F_NS15_INS16_ILi2ELi4ELi3EEES19_NSW_INS5_IJSC_S1N_EEENS5_IJS1N_SB_EEEEEEENS4_39AutoVectorizingCopyWithAssumedAlignmentILi128EEENS4_14SM90_TMA_STOREES24_S26_S26_EEEvvEEEEvNT_6ParamsE --------------------------
	.section	.nv.shared._ZN7cutlass13device_kernelINS_4gemm6kernel13GemmUniversalIN4cute5tupleIJiiiiEEENS1_10collective13CollectiveMmaINS1_35MainloopSm100TmaUmmaWarpSpecializedILi24ELi2ELi4ENS5_IJNS4_1CILi1EEENSA_ILi8EEESB_EEEEENS5_IJNSA_ILi128EEESF_NSA_ILi32EEEEEENS_12float_e5m2_tENS5_IJlSB_lEEESI_SJ_NS4_8TiledMMAINS4_8MMA_AtomIJNS4_10MMA_TraitsINS4_19SM100_MMA_F8F6F4_SSEJSI_SI_fSF_SF_NS4_17integral_constantINS4_4UMMA5MajorELSQ_0EEESR_NSO_INSP_7ScaleInELSS_0EEEST_EEEEEENS4_6LayoutINS5_IJSB_SB_SB_EEENS5_IJNSA_ILi0EEESY_SY_EEEEENS5_IJNS4_10UnderscoreES11_S11_EEEEENS4_23SM90_TMA_LOAD_MULTICASTENS4_14ComposedLayoutINS4_7SwizzleILi1ELi4ELi3EEENS4_18smem_ptr_flag_bitsILi8EEENSW_INS5_IJSC_SG_EEENS5_IJSG_SB_EEEEEEEvNS4_8identityENS4_13SM90_TMA_LOADES1D_vS1E_EENS_8epilogue10collective18CollectiveEpilogueINS1H_23Sm100TmaWarpSpecializedILi2ELi2ELi64ELb0ELb0EEEJSH_NS5_IJNSW_ISF_SB_EENSW_INSA_ILi64EEESB_EEEEESI_SJ_SI_SJ_NS1H_6fusion15FusionCallbacksIS1L_NS1Q_17LinearCombinationISI_fSI_fLNS_15FloatRoundStyleE2EEESH_S1P_JEEENS4_5SM1004TMEM4LOAD26SM100_TMEM_LOAD_32dp32b64xES1F_NS15_INS16_ILi2ELi4ELi3EEES19_NSW_INS5_IJSC_S1N_EEENS5_IJS1N_SB_EEEEEEENS4_39AutoVectorizingCopyWithAssumedAlignmentILi128EEENS4_14SM90_TMA_STOREES24_S26_S26_EEEvvEEEEvNT_6ParamsE,"aw",@nobits
	.sectionflags	@""
	.align	16
	.zero		1024


//--------------------- .nv.shared.reserved.0     --------------------------
	.section	.nv.shared.reserved.0,"aw",@nobits
	.weak		__nv_reservedSMEM_offset_0_alias
	.size		__nv_reservedSMEM_offset_0_alias, 0, 64
	.other		__nv_reservedSMEM_offset_0_alias,@"STO_CUDA_RESERVED_SHARED STV_DEFAULT"
__nv_reservedSMEM_offset_0_alias:
	.zero		0
.nv.shared.reserved.0:
	.zero		64
	.weak		__nv_reservedSMEM_tcgen05_partition
	.type		__nv_reservedSMEM_tcgen05_partition,@object
	.size		__nv_reservedSMEM_tcgen05_partition,(.L_0 - __nv_reservedSMEM_tcgen05_partition)
__nv_reservedSMEM_tcgen05_partition:
	.zero		32
.L_0:


//--------------------- .nv.global                --------------------------
	.section	.nv.global,"aw",@nobits
.nv.global:
	.type		_ZN40_INTERNAL_3a85d34a_4_k_cu_0197c715_361704cute1_E,@object
	.size		_ZN40_INTERNAL_3a85d34a_4_k_cu_0197c715_361704cute1_E,(_ZN40_INTERNAL_3a85d34a_4_k_cu_0197c715_361704cuda3std3__45__cpo6cbeginE - _ZN40_INTERNAL_3a85d34a_4_k_cu_0197c715_361704cute1_E)
_ZN40_INTERNAL_3a85d34a_4_k_cu_0197c715_361704cute1_E:
	.zero		1
	.type		_ZN40_INTERNAL_3a85d34a_4_k_cu_0197c715_361704cuda3std3__45__cpo6cbeginE,@object
	.size		_ZN40_INTERNAL_3a85d34a_4_k_cu_0197c715_361704cuda3std3__45__cpo6cbeginE,(_ZN40_INTERNAL_3a85d34a_4_k_cu_0197c715_361704cuda3std3__48in_placeE - _ZN40_INTERNAL_3a85d34a_4_k_cu_0197c715_361704cuda3std3__45__cpo6cbeginE)
_ZN40_INTERNAL_3a85d34a_4_k_cu_0197c715_361704cuda3std3__45__cpo6cbeginE:
	.zero		1
	.type		_ZN40_INTERNAL_3a85d34a_4_k_cu_0197c715_361704cuda3std3__48in_placeE,@object
	.size		_ZN40_INTERNAL_3a85d34a_4_k_cu_0197c715_361704cuda3std3__48in_placeE,(_ZN40_INTERNAL_3a85d34a_4_k_cu_0197c715_361704cuda3std6ranges3__45__cpo9iter_moveE - _ZN40_INTERNAL_3a85d34a_4_k_cu_0197c715_361704cuda3std3__48in_placeE)
_ZN40_INTERNAL_3a85d34a_4_k_cu_0197c715_361704cuda3std3__48in_placeE:
	.zero		1
	.type		_ZN40_INTERNAL_3a85d34a_4_k_cu_0197c715_361704cuda3std6ranges3__45__cpo9iter_moveE,@object
	.size		_ZN40_INTERNAL_3a85d34a_4_k_cu_0197c715_361704cuda3std6ranges3__45__cpo9iter_moveE,(_ZN40_INTERNAL_3a85d34a_4_k_cu_0197c715_361704cuda3std3__45__cpo5beginE - _ZN40_INTERNAL_3a85d34a_4_k_cu_0197c715_361704cuda3std6ranges3__45__cpo9iter_moveE)
_ZN40_INTERNAL_3a85d34a_4_k_cu_0197c715_361704cuda3std6ranges3__45__cpo9iter_moveE:
	.zero		1
	.type		_ZN40_INTERNAL_3a85d34a_4_k_cu_0197c715_361704cuda3std3__45__cpo5beginE,@object
	.size		_ZN40_INTERNAL_3a85d34a_4_k_cu_0197c715_361704cuda3std3__45__cpo5beginE,(_ZN40_INTERNAL_3a85d34a_4_k_cu_0197c715_361704cuda3std3__442_GLOBAL__N__3a85d34a_4_k_cu_0197c715_361706ignoreE - _ZN40_INTERNAL_3a85d34a_4_k_cu_0197c715_361704cuda3std3__45__cpo5beginE)
_ZN40_INTERNAL_3a85d34a_4_k_cu_0197c715_361704cuda3std3__45__cpo5beginE:
	.zero		1
	.type		_ZN40_INTERNAL_3a85d34a_4_k_cu_0197c715_361704cuda3std3__442_GLOBAL__N__3a85d34a_4_k_cu_0197c715_361706ignoreE,@object
	.size		_ZN40_INTERNAL_3a85d34a_4_k_cu_0197c715_361704cuda3std3__442_GLOBAL__N__3a85d34a_4_k_cu_0197c715_361706ignoreE,(_ZN40_INTERNAL_3a85d34a_4_k_cu_0197c715_361704cute7productE - _ZN40_INTERNAL_3a85d34a_4_k_cu_0197c715_361704cuda3std3__442_GLOBAL__N__3a85d34a_4_k_cu_0197c715_361706ignoreE)
_ZN40_INTERNAL_3a85d34a_4_k_cu_0197c715_361704cuda3std3__442_GLOBAL__N__3a85d34a_4_k_cu_0197c715_361706ignoreE:
	.zero		1
	.type		_ZN40_INTERNAL_3a85d34a_4_k_cu_0197c715_361704cute7productE,@object
	.size		_ZN40_INTERNAL_3a85d34a_4_k_cu_0197c715_361704cute7productE,(_ZN40_INTERNAL_3a85d34a_4_k_cu_0197c715_361704cuda3std3__45__cpo3endE - _ZN40_INTERNAL_3a85d34a_4_k_cu_0197c715_361704cute7productE)
_ZN40_INTERNAL_3a85d34a_4_k_cu_0197c715_361704cute7productE:
	.zero		1
	.type		_ZN40_INTERNAL_3a85d34a_4_k_cu_0197c715_361704cuda3std3__45__cpo3endE,@object
	.size		_ZN40_INTERNAL_3a85d34a_4_k_cu_0197c715_361704cuda3std3__45__cpo3endE,(_ZN40_INTERNAL_3a85d34a_4_k_cu_0197c715_361704cuda3std3__419piecewise_constructE - _ZN40_INTERNAL_3a85d34a_4_k_cu_0197c715_361704cuda3std3__45__cpo3endE)
_ZN40_INTERNAL_3a85d34a_4_k_cu_0197c715_361704cuda3std3__45__cpo3endE:
	.zero		1
	.type		_ZN40_INTERNAL_3a85d34a_4_k_cu_0197c715_361704cuda3std3__419piecewise_constructE,@object
	.size		_ZN40_INTERNAL_3a85d34a_4_k_cu_0197c715_361704cuda3std3__419piecewise_constructE,(_ZN40_INTERNAL_3a85d34a_4_k_cu_0197c715_361704cuda3std3__45__cpo4cendE - _ZN40_INTERNAL_3a85d34a_4_k_cu_0197c715_361704cuda3std3__419piecewise_constructE)
_ZN40_INTERNAL_3a85d34a_4_k_cu_0197c715_361704cuda3std3__419piecewise_constructE:
	.zero		1
	.type		_ZN40_INTERNAL_3a85d34a_4_k_cu_0197c715_361704cuda3std3__45__cpo4cendE,@object
	.size		_ZN40_INTERNAL_3a85d34a_4_k_cu_0197c715_361704cuda3std3__45__cpo4cendE,(_ZN40_INTERNAL_3a85d34a_4_k_cu_0197c715_361704cuda3std6ranges3__45__cpo4swapE - _ZN40_INTERNAL_3a85d34a_4_k_cu_0197c715_361704cuda3std3__45__cpo4cendE)
_ZN40_INTERNAL_3a85d34a_4_k_cu_0197c715_361704cuda3std3__45__cpo4cendE:
	.zero		1
	.type		_ZN40_INTERNAL_3a85d34a_4_k_cu_0197c715_361704cuda3std6ranges3__45__cpo4swapE,@object
	.size		_ZN40_INTERNAL_3a85d34a_4_k_cu_0197c715_361704cuda3std6ranges3__45__cpo4swapE,(.L_10 - _ZN40_INTERNAL_3a85d34a_4_k_cu_0197c715_361704cuda3std6ranges3__45__cpo4swapE)
_ZN40_INTERNAL_3a85d34a_4_k_cu_0197c715_361704cuda3std6ranges3__45__cpo4swapE:
	.zero		1
.L_10:


//--------------------- .nv.constant0._ZN7cutlass13device_kernelINS_4gemm6kernel13GemmUniversalIN4cute5tupleIJiiiiEEENS1_10collective13CollectiveMmaINS1_35MainloopSm100TmaUmmaWarpSpecializedILi24ELi2ELi4ENS5_IJNS4_1CILi1EEENSA_ILi8EEESB_EEEEENS5_IJNSA_ILi128EEESF_NSA_ILi32EEEEEENS_12float_e5m2_tENS5_IJlSB_lEEESI_SJ_NS4_8TiledMMAINS4_8MMA_AtomIJNS4_10MMA_TraitsINS4_19SM100_MMA_F8F6F4_SSEJSI_SI_fSF_SF_NS4_17integral_constantINS4_4UMMA5MajorELSQ_0EEESR_NSO_INSP_7ScaleInELSS_0EEEST_EEEEEENS4_6LayoutINS5_IJSB_SB_SB_EEENS5_IJNSA_ILi0EEESY_SY_EEEEENS5_IJNS4_10UnderscoreES11_S11_EEEEENS4_23SM90_TMA_LOAD_MULTICASTENS4_14ComposedLayoutINS4_7SwizzleILi1ELi4ELi3EEENS4_18smem_ptr_flag_bitsILi8EEENSW_INS5_IJSC_SG_EEENS5_IJSG_SB_EEEEEEEvNS4_8identityENS4_13SM90_TMA_LOADES1D_vS1E_EENS_8epilogue10collective18CollectiveEpilogueINS1H_23Sm100TmaWarpSpecializedILi2ELi2ELi64ELb0ELb0EEEJSH_NS5_IJNSW_ISF_SB_EENSW_INSA_ILi64EEESB_EEEEESI_SJ_SI_SJ_NS1H_6fusion15FusionCallbacksIS1L_NS1Q_17LinearCombinationISI_fSI_fLNS_15FloatRoundStyleE2EEESH_S1P_JEEENS4_5SM1004TMEM4LOAD26SM100_TMEM_LOAD_32dp32b64xES1F_NS15_INS16_ILi2ELi4ELi3EEES19_NSW_INS5_IJSC_S1N_EEENS5_IJS1N_SB_EEEEEEENS4_39AutoVectorizingCopyWithAssumedAlignmentILi128EEENS4_14SM90_TMA_STOREES24_S26_S26_EEEvvEEEEvNT_6ParamsE --------------------------
	.section	.nv.constant0._ZN7cutlass13device_kernelINS_4gemm6kernel13GemmUniversalIN4cute5tupleIJiiiiEEENS1_10collective13CollectiveMmaINS1_35MainloopSm100TmaUmmaWarpSpecializedILi24ELi2ELi4ENS5_IJNS4_1CILi1EEENSA_ILi8EEESB_EEEEENS5_IJNSA_ILi128EEESF_NSA_ILi32EEEEEENS_12float_e5m2_tENS5_IJlSB_lEEESI_SJ_NS4_8TiledMMAINS4_8MMA_AtomIJNS4_10MMA_TraitsINS4_19SM100_MMA_F8F6F4_SSEJSI_SI_fSF_SF_NS4_17integral_constantINS4_4UMMA5MajorELSQ_0EEESR_NSO_INSP_7ScaleInELSS_0EEEST_EEEEEENS4_6LayoutINS5_IJSB_SB_SB_EEENS5_IJNSA_ILi0EEESY_SY_EEEEENS5_IJNS4_10UnderscoreES11_S11_EEEEENS4_23SM90_TMA_LOAD_MULTICASTENS4_14ComposedLayoutINS4_7SwizzleILi1ELi4ELi3EEENS4_18smem_ptr_flag_bitsILi8EEENSW_INS5_IJSC_SG_EEENS5_IJSG_SB_EEEEEEEvNS4_8identityENS4_13SM90_TMA_LOADES1D_vS1E_EENS_8epilogue10collective18CollectiveEpilogueINS1H_23Sm100TmaWarpSpecializedILi2ELi2ELi64ELb0ELb0EEEJSH_NS5_IJNSW_ISF_SB_EENSW_INSA_ILi64EEESB_EEEEESI_SJ_SI_SJ_NS1H_6fusion15FusionCallbacksIS1L_NS1Q_17LinearCombinationISI_fSI_fLNS_15FloatRoundStyleE2EEESH_S1P_JEEENS4_5SM1004TMEM4LOAD26SM100_TMEM_LOAD_32dp32b64xES1F_NS15_INS16_ILi2ELi4ELi3EEES19_NSW_INS5_IJSC_S1N_EEENS5_IJS1N_SB_EEEEEEENS4_39AutoVectorizingCopyWithAssumedAlignmentILi128EEENS4_14SM90_TMA_STOREES24_S26_S26_EEEvvEEEEvNT_6ParamsE,"a",@progbits
	.sectionflags	@""
	.align	4
.nv.constant0._ZN7cutlass13device_kernelINS_4gemm6kernel13GemmUniversalIN4cute5tupleIJiiiiEEENS1_10collective13CollectiveMmaINS1_35MainloopSm100TmaUmmaWarpSpecializedILi24ELi2ELi4ENS5_IJNS4_1CILi1EEENSA_ILi8EEESB_EEEEENS5_IJNSA_ILi128EEESF_NSA_ILi32EEEEEENS_12float_e5m2_tENS5_IJlSB_lEEESI_SJ_NS4_8TiledMMAINS4_8MMA_AtomIJNS4_10MMA_TraitsINS4_19SM100_MMA_F8F6F4_SSEJSI_SI_fSF_SF_NS4_17integral_constantINS4_4UMMA5MajorELSQ_0EEESR_NSO_INSP_7ScaleInELSS_0EEEST_EEEEEENS4_6LayoutINS5_IJSB_SB_SB_EEENS5_IJNSA_ILi0EEESY_SY_EEEEENS5_IJNS4_10UnderscoreES11_S11_EEEEENS4_23SM90_TMA_LOAD_MULTICASTENS4_14ComposedLayoutINS4_7SwizzleILi1ELi4ELi3EEENS4_18smem_ptr_flag_bitsILi8EEENSW_INS5_IJSC_SG_EEENS5_IJSG_SB_EEEEEEEvNS4_8identityENS4_13SM90_TMA_LOADES1D_vS1E_EENS_8epilogue10collective18CollectiveEpilogueINS1H_23Sm100TmaWarpSpecializedILi2ELi2ELi64ELb0ELb0EEEJSH_NS5_IJNSW_ISF_SB_EENSW_INSA_ILi64EEESB_EEEEESI_SJ_SI_SJ_NS1H_6fusion15FusionCallbacksIS1L_NS1Q_17LinearCombinationISI_fSI_fLNS_15FloatRoundStyleE2EEESH_S1P_JEEENS4_5SM1004TMEM4LOAD26SM100_TMEM_LOAD_32dp32b64xES1F_NS15_INS16_ILi2ELi4ELi3EEES19_NSW_INS5_IJSC_S1N_EEENS5_IJS1N_SB_EEEEEEENS4_39AutoVectorizingCopyWithAssumedAlignmentILi128EEENS4_14SM90_TMA_STOREES24_S26_S26_EEEvvEEEEvNT_6ParamsE:
	.zero		2944


//--------------------- SYMBOLS --------------------------

	.type		.nv.reservedSmem.offset0,@object
	.size		.nv.reservedSmem.offset0,0x4
	.type		.nv.reservedSmem.cap,@object
	.size		.nv.reservedSmem.cap,0x4
	.type		__assertfail,@function
